//
// Generated by NVIDIA NVVM Compiler
//
// Compiler Build ID: CL-36424714
// Cuda compilation tools, release 13.0, V13.0.88
// Based on NVVM 20.0.0
//

.version 9.0
.target sm_100
.address_size 64

	// .globl	_Z25median_filter_rgbf_kernelPKfPfiii
.extern .shared .align 16 .b8 buffer[];

.visible .entry _Z25median_filter_rgbf_kernelPKfPfiii(
	.param .u64 .ptr .align 1 _Z25median_filter_rgbf_kernelPKfPfiii_param_0,
	.param .u64 .ptr .align 1 _Z25median_filter_rgbf_kernelPKfPfiii_param_1,
	.param .u32 _Z25median_filter_rgbf_kernelPKfPfiii_param_2,
	.param .u32 _Z25median_filter_rgbf_kernelPKfPfiii_param_3,
	.param .u32 _Z25median_filter_rgbf_kernelPKfPfiii_param_4
)
{
	.reg .pred 	%p<89>;
	.reg .b16 	%rs<53>;
	.reg .b32 	%r<222>;
	.reg .b32 	%f<185>;
	.reg .b64 	%rd<15>;

	ld.param.u64 	%rd4, [_Z25median_filter_rgbf_kernelPKfPfiii_param_0];
	ld.param.u64 	%rd3, [_Z25median_filter_rgbf_kernelPKfPfiii_param_1];
	ld.param.u32 	%r91, [_Z25median_filter_rgbf_kernelPKfPfiii_param_2];
	ld.param.u32 	%r93, [_Z25median_filter_rgbf_kernelPKfPfiii_param_3];
	ld.param.u32 	%r92, [_Z25median_filter_rgbf_kernelPKfPfiii_param_4];
	cvta.to.global.u64 	%rd1, %rd4;
	mov.u32 	%r94, %ctaid.x;
	mov.u32 	%r95, %ntid.x;
	mov.u32 	%r96, %tid.x;
	mad.lo.s32 	%r97, %r94, %r95, %r96;
	mov.u32 	%r98, %ctaid.y;
	mov.u32 	%r99, %ntid.y;
	mov.u32 	%r100, %tid.y;
	mad.lo.s32 	%r101, %r98, %r99, %r100;
	sub.s32 	%r102, %r91, %r92;
	setp.ge.s32 	%p1, %r97, %r102;
	min.s32 	%r104, %r97, %r101;
	setp.lt.s32 	%p2, %r104, %r92;
	sub.s32 	%r105, %r93, %r92;
	setp.ge.s32 	%p3, %r101, %r105;
	or.pred  	%p4, %p1, %p3;
	or.pred  	%p5, %p4, %p2;
	@%p5 bra 	$L__BB0_137;
	shl.b32 	%r3, %r92, 1;
	or.b32  	%r4, %r3, 1;
	mad.lo.s32 	%r107, %r3, %r3, %r3;
	add.s32 	%r5, %r107, %r4;
	shl.b32 	%r108, %r5, 2;
	mov.u32 	%r109, buffer;
	add.s32 	%r6, %r109, %r108;
	shl.b32 	%r7, %r5, 3;
	neg.s32 	%r8, %r92;
	setp.lt.s32 	%p6, %r92, 0;
	@%p6 bra 	$L__BB0_10;
	and.b32  	%r9, %r3, 6;
	and.b32  	%r10, %r4, -8;
	and.b32  	%r11, %r92, 1;
	mov.b32 	%r198, 0;
	mov.u32 	%r195, %r8;
$L__BB0_3:
	setp.lt.u32 	%p7, %r3, 7;
	add.s32 	%r111, %r195, %r101;
	mad.lo.s32 	%r14, %r111, %r91, %r97;
	mov.u32 	%r197, %r8;
	@%p7 bra 	$L__BB0_5;
$L__BB0_4:
	.pragma "nounroll";
	add.s32 	%r112, %r14, %r197;
	shl.b32 	%r113, %r112, 2;
	mul.wide.s32 	%rd5, %r113, 4;
	add.s64 	%rd6, %rd1, %rd5;
	ld.global.f32 	%f97, [%rd6];
	shl.b32 	%r114, %r198, 2;
	add.s32 	%r116, %r109, %r114;
	st.shared.f32 	[%r116], %f97;
	ld.global.f32 	%f98, [%rd6+4];
	add.s32 	%r117, %r6, %r114;
	st.shared.f32 	[%r117], %f98;
	ld.global.f32 	%f99, [%rd6+8];
	add.s32 	%r118, %r116, %r7;
	st.shared.f32 	[%r118], %f99;
	ld.global.f32 	%f100, [%rd6+16];
	st.shared.f32 	[%r116+4], %f100;
	ld.global.f32 	%f101, [%rd6+20];
	st.shared.f32 	[%r117+4], %f101;
	ld.global.f32 	%f102, [%rd6+24];
	st.shared.f32 	[%r118+4], %f102;
	ld.global.f32 	%f103, [%rd6+32];
	st.shared.f32 	[%r116+8], %f103;
	ld.global.f32 	%f104, [%rd6+36];
	st.shared.f32 	[%r117+8], %f104;
	ld.global.f32 	%f105, [%rd6+40];
	st.shared.f32 	[%r118+8], %f105;
	ld.global.f32 	%f106, [%rd6+48];
	st.shared.f32 	[%r116+12], %f106;
	ld.global.f32 	%f107, [%rd6+52];
	st.shared.f32 	[%r117+12], %f107;
	ld.global.f32 	%f108, [%rd6+56];
	st.shared.f32 	[%r118+12], %f108;
	ld.global.f32 	%f109, [%rd6+64];
	st.shared.f32 	[%r116+16], %f109;
	ld.global.f32 	%f110, [%rd6+68];
	st.shared.f32 	[%r117+16], %f110;
	ld.global.f32 	%f111, [%rd6+72];
	st.shared.f32 	[%r118+16], %f111;
	ld.global.f32 	%f112, [%rd6+80];
	st.shared.f32 	[%r116+20], %f112;
	ld.global.f32 	%f113, [%rd6+84];
	st.shared.f32 	[%r117+20], %f113;
	ld.global.f32 	%f114, [%rd6+88];
	st.shared.f32 	[%r118+20], %f114;
	ld.global.f32 	%f115, [%rd6+96];
	st.shared.f32 	[%r116+24], %f115;
	ld.global.f32 	%f116, [%rd6+100];
	st.shared.f32 	[%r117+24], %f116;
	ld.global.f32 	%f117, [%rd6+104];
	st.shared.f32 	[%r118+24], %f117;
	ld.global.f32 	%f118, [%rd6+112];
	st.shared.f32 	[%r116+28], %f118;
	ld.global.f32 	%f119, [%rd6+116];
	st.shared.f32 	[%r117+28], %f119;
	ld.global.f32 	%f120, [%rd6+120];
	st.shared.f32 	[%r118+28], %f120;
	add.s32 	%r198, %r198, 8;
	add.s32 	%r197, %r197, 8;
	add.s32 	%r119, %r197, %r92;
	setp.ne.s32 	%p8, %r119, %r10;
	@%p8 bra 	$L__BB0_4;
$L__BB0_5:
	setp.lt.u32 	%p9, %r9, 3;
	@%p9 bra 	$L__BB0_7;
	add.s32 	%r120, %r14, %r197;
	shl.b32 	%r121, %r120, 2;
	mul.wide.s32 	%rd7, %r121, 4;
	add.s64 	%rd8, %rd1, %rd7;
	ld.global.f32 	%f121, [%rd8];
	shl.b32 	%r122, %r198, 2;
	add.s32 	%r124, %r109, %r122;
	st.shared.f32 	[%r124], %f121;
	ld.global.f32 	%f122, [%rd8+4];
	add.s32 	%r125, %r6, %r122;
	st.shared.f32 	[%r125], %f122;
	ld.global.f32 	%f123, [%rd8+8];
	add.s32 	%r126, %r124, %r7;
	st.shared.f32 	[%r126], %f123;
	ld.global.f32 	%f124, [%rd8+16];
	st.shared.f32 	[%r124+4], %f124;
	ld.global.f32 	%f125, [%rd8+20];
	st.shared.f32 	[%r125+4], %f125;
	ld.global.f32 	%f126, [%rd8+24];
	st.shared.f32 	[%r126+4], %f126;
	ld.global.f32 	%f127, [%rd8+32];
	st.shared.f32 	[%r124+8], %f127;
	ld.global.f32 	%f128, [%rd8+36];
	st.shared.f32 	[%r125+8], %f128;
	ld.global.f32 	%f129, [%rd8+40];
	st.shared.f32 	[%r126+8], %f129;
	ld.global.f32 	%f130, [%rd8+48];
	st.shared.f32 	[%r124+12], %f130;
	ld.global.f32 	%f131, [%rd8+52];
	st.shared.f32 	[%r125+12], %f131;
	ld.global.f32 	%f132, [%rd8+56];
	st.shared.f32 	[%r126+12], %f132;
	add.s32 	%r198, %r198, 4;
	add.s32 	%r197, %r197, 4;
$L__BB0_7:
	setp.eq.s32 	%p10, %r11, 0;
	@%p10 bra 	$L__BB0_9;
	add.s32 	%r127, %r14, %r197;
	shl.b32 	%r128, %r127, 2;
	mul.wide.s32 	%rd9, %r128, 4;
	add.s64 	%rd10, %rd1, %rd9;
	ld.global.f32 	%f133, [%rd10];
	shl.b32 	%r129, %r198, 2;
	add.s32 	%r131, %r109, %r129;
	st.shared.f32 	[%r131], %f133;
	ld.global.f32 	%f134, [%rd10+4];
	add.s32 	%r132, %r6, %r129;
	st.shared.f32 	[%r132], %f134;
	ld.global.f32 	%f135, [%rd10+8];
	add.s32 	%r133, %r131, %r7;
	st.shared.f32 	[%r133], %f135;
	ld.global.f32 	%f136, [%rd10+16];
	st.shared.f32 	[%r131+4], %f136;
	ld.global.f32 	%f137, [%rd10+20];
	st.shared.f32 	[%r132+4], %f137;
	ld.global.f32 	%f138, [%rd10+24];
	st.shared.f32 	[%r133+4], %f138;
	add.s32 	%r198, %r198, 2;
	add.s32 	%r197, %r197, 2;
$L__BB0_9:
	add.s32 	%r134, %r14, %r197;
	shl.b32 	%r135, %r134, 2;
	mul.wide.s32 	%rd11, %r135, 4;
	add.s64 	%rd12, %rd1, %rd11;
	ld.global.f32 	%f139, [%rd12];
	shl.b32 	%r136, %r198, 2;
	add.s32 	%r138, %r109, %r136;
	st.shared.f32 	[%r138], %f139;
	ld.global.f32 	%f140, [%rd12+4];
	add.s32 	%r139, %r6, %r136;
	st.shared.f32 	[%r139], %f140;
	ld.global.f32 	%f141, [%rd12+8];
	add.s32 	%r140, %r138, %r7;
	st.shared.f32 	[%r140], %f141;
	add.s32 	%r198, %r198, 1;
	add.s32 	%r32, %r195, 1;
	setp.eq.s32 	%p11, %r195, %r92;
	mov.u32 	%r195, %r32;
	@%p11 bra 	$L__BB0_10;
	bra.uni 	$L__BB0_3;
$L__BB0_10:
	add.s32 	%r15, %r5, -1;
	setp.eq.s32 	%p12, %r15, 0;
	@%p12 bra 	$L__BB0_52;
	add.s32 	%r16, %r5, -2;
	cvt.u16.u32 	%rs22, %r92;
	shl.b16 	%rs23, %rs22, 1;
	or.b16  	%rs24, %rs23, 1;
	mul.lo.s16 	%rs1, %rs24, %rs24;
	mov.b32 	%r204, 0;
	mov.b16 	%rs47, 0;
	mov.b16 	%rs2, 1;
	mov.u16 	%rs48, %rs47;
	mov.u32 	%r203, %r15;
$L__BB0_12:
	sub.s32 	%r142, %r204, %r5;
	setp.gt.s32 	%p13, %r142, -2;
	@%p13 bra 	$L__BB0_51;
	sub.s32 	%r144, %r16, %r204;
	setp.lt.u32 	%p14, %r144, 7;
	mov.b32 	%r207, 0;
	@%p14 bra 	$L__BB0_32;
	and.b32  	%r207, %r203, -8;
	mov.b32 	%r205, 0;
	ld.shared.f32 	%f146, [buffer];
$L__BB0_15:
	.pragma "nounroll";
	shl.b32 	%r146, %r205, 2;
	add.s32 	%r37, %r109, %r146;
	ld.shared.f32 	%f147, [%r37+4];
	setp.leu.f32 	%p15, %f146, %f147;
	@%p15 bra 	$L__BB0_17;
	st.shared.v2.f32 	[%r37], {%f147, %f146};
	mov.f32 	%f147, %f146;
$L__BB0_17:
	ld.shared.f32 	%f148, [%r37+8];
	setp.leu.f32 	%p16, %f147, %f148;
	@%p16 bra 	$L__BB0_19;
	st.shared.f32 	[%r37+4], %f148;
	st.shared.f32 	[%r37+8], %f147;
	mov.f32 	%f148, %f147;
$L__BB0_19:
	ld.shared.f32 	%f149, [%r37+12];
	setp.leu.f32 	%p17, %f148, %f149;
	@%p17 bra 	$L__BB0_21;
	st.shared.v2.f32 	[%r37+8], {%f149, %f148};
	mov.f32 	%f149, %f148;
$L__BB0_21:
	ld.shared.f32 	%f150, [%r37+16];
	setp.leu.f32 	%p18, %f149, %f150;
	@%p18 bra 	$L__BB0_23;
	st.shared.f32 	[%r37+12], %f150;
	st.shared.f32 	[%r37+16], %f149;
	mov.f32 	%f150, %f149;
$L__BB0_23:
	ld.shared.f32 	%f151, [%r37+20];
	setp.leu.f32 	%p19, %f150, %f151;
	@%p19 bra 	$L__BB0_25;
	st.shared.v2.f32 	[%r37+16], {%f151, %f150};
	mov.f32 	%f151, %f150;
$L__BB0_25:
	ld.shared.f32 	%f152, [%r37+24];
	setp.leu.f32 	%p20, %f151, %f152;
	@%p20 bra 	$L__BB0_27;
	st.shared.f32 	[%r37+20], %f152;
	st.shared.f32 	[%r37+24], %f151;
	mov.f32 	%f152, %f151;
$L__BB0_27:
	ld.shared.f32 	%f153, [%r37+28];
	setp.leu.f32 	%p21, %f152, %f153;
	@%p21 bra 	$L__BB0_29;
	st.shared.v2.f32 	[%r37+24], {%f153, %f152};
	mov.f32 	%f153, %f152;
$L__BB0_29:
	add.s32 	%r205, %r205, 8;
	ld.shared.f32 	%f146, [%r37+32];
	setp.leu.f32 	%p22, %f153, %f146;
	@%p22 bra 	$L__BB0_31;
	st.shared.f32 	[%r37+28], %f146;
	st.shared.f32 	[%r37+32], %f153;
	mov.f32 	%f146, %f153;
$L__BB0_31:
	setp.ne.s32 	%p23, %r205, %r207;
	@%p23 bra 	$L__BB0_15;
$L__BB0_32:
	and.b32  	%r148, %r203, 7;
	setp.eq.s32 	%p24, %r148, 0;
	@%p24 bra 	$L__BB0_51;
	not.b16 	%rs25, %rs48;
	add.s16 	%rs26, %rs1, %rs25;
	cvt.u32.u16 	%r149, %rs26;
	and.b32  	%r40, %r149, 7;
	add.s32 	%r150, %r40, -1;
	setp.lt.u32 	%p25, %r150, 3;
	@%p25 bra 	$L__BB0_42;
	shl.b32 	%r151, %r207, 2;
	add.s32 	%r41, %r109, %r151;
	ld.shared.f32 	%f19, [%r41];
	ld.shared.f32 	%f155, [%r41+4];
	setp.leu.f32 	%p26, %f19, %f155;
	@%p26 bra 	$L__BB0_36;
	st.shared.f32 	[%r41], %f155;
	st.shared.f32 	[%r41+4], %f19;
	mov.f32 	%f155, %f19;
$L__BB0_36:
	ld.shared.f32 	%f156, [%r41+8];
	setp.leu.f32 	%p27, %f155, %f156;
	@%p27 bra 	$L__BB0_38;
	st.shared.f32 	[%r41+4], %f156;
	st.shared.f32 	[%r41+8], %f155;
	mov.f32 	%f156, %f155;
$L__BB0_38:
	ld.shared.f32 	%f157, [%r41+12];
	setp.leu.f32 	%p28, %f156, %f157;
	@%p28 bra 	$L__BB0_40;
	st.shared.f32 	[%r41+8], %f157;
	st.shared.f32 	[%r41+12], %f156;
	mov.f32 	%f157, %f156;
$L__BB0_40:
	add.s32 	%r207, %r207, 4;
	ld.shared.f32 	%f26, [%r41+16];
	setp.leu.f32 	%p29, %f157, %f26;
	@%p29 bra 	$L__BB0_42;
	st.shared.f32 	[%r41+12], %f26;
	st.shared.f32 	[%r41+16], %f157;
$L__BB0_42:
	and.b32  	%r153, %r40, 3;
	setp.eq.s32 	%p30, %r153, 0;
	@%p30 bra 	$L__BB0_51;
	xor.b16  	%rs27, %rs47, 3;
	add.s16 	%rs5, %rs2, %rs27;
	and.b16  	%rs28, %rs5, 3;
	setp.eq.s16 	%p31, %rs28, 1;
	@%p31 bra 	$L__BB0_48;
	shl.b32 	%r154, %r207, 2;
	add.s32 	%r44, %r109, %r154;
	ld.shared.f32 	%f27, [%r44];
	ld.shared.f32 	%f158, [%r44+4];
	setp.leu.f32 	%p32, %f27, %f158;
	@%p32 bra 	$L__BB0_46;
	st.shared.f32 	[%r44], %f158;
	st.shared.f32 	[%r44+4], %f27;
	mov.f32 	%f158, %f27;
$L__BB0_46:
	add.s32 	%r207, %r207, 2;
	ld.shared.f32 	%f30, [%r44+8];
	setp.leu.f32 	%p33, %f158, %f30;
	@%p33 bra 	$L__BB0_48;
	st.shared.f32 	[%r44+4], %f30;
	st.shared.f32 	[%r44+8], %f158;
$L__BB0_48:
	and.b16  	%rs29, %rs5, 1;
	setp.eq.b16 	%p34, %rs29, 1;
	not.pred 	%p35, %p34;
	@%p35 bra 	$L__BB0_51;
	shl.b32 	%r156, %r207, 2;
	add.s32 	%r47, %r109, %r156;
	ld.shared.f32 	%f31, [%r47];
	ld.shared.f32 	%f32, [%r47+4];
	setp.leu.f32 	%p36, %f31, %f32;
	@%p36 bra 	$L__BB0_51;
	st.shared.f32 	[%r47], %f32;
	st.shared.f32 	[%r47+4], %f31;
$L__BB0_51:
	add.s32 	%r204, %r204, 1;
	add.s32 	%r203, %r203, -1;
	setp.ne.s32 	%p37, %r204, %r15;
	add.s16 	%rs48, %rs48, 1;
	add.s16 	%rs47, %rs47, 1;
	@%p37 bra 	$L__BB0_12;
$L__BB0_52:
	setp.eq.s32 	%p38, %r15, 0;
	shr.u32 	%r50, %r5, 1;
	shl.b32 	%r158, %r50, 2;
	add.s32 	%r51, %r109, %r158;
	ld.shared.f32 	%f142, [%r51];
	mad.lo.s32 	%r160, %r91, %r101, %r97;
	shl.b32 	%r161, %r160, 2;
	cvta.to.global.u64 	%rd13, %rd3;
	mul.wide.s32 	%rd14, %r161, 4;
	add.s64 	%rd2, %rd13, %rd14;
	st.global.f32 	[%rd2], %f142;
	@%p38 bra 	$L__BB0_135;
	add.s32 	%r52, %r5, -2;
	cvt.u16.u32 	%rs32, %r92;
	shl.b16 	%rs33, %rs32, 1;
	or.b16  	%rs34, %rs33, 1;
	mul.lo.s16 	%rs8, %rs34, %rs34;
	mov.b32 	%r210, 0;
	mov.b16 	%rs49, 0;
	mov.b16 	%rs9, 1;
	mov.u16 	%rs50, %rs49;
	mov.u32 	%r209, %r15;
$L__BB0_54:
	sub.s32 	%r163, %r210, %r5;
	setp.gt.s32 	%p39, %r163, -2;
	@%p39 bra 	$L__BB0_93;
	sub.s32 	%r165, %r52, %r210;
	setp.lt.u32 	%p40, %r165, 7;
	mov.b32 	%r213, 0;
	@%p40 bra 	$L__BB0_74;
	and.b32  	%r213, %r209, -8;
	ld.shared.f32 	%f159, [%r6];
	mov.b32 	%r211, 0;
$L__BB0_57:
	.pragma "nounroll";
	shl.b32 	%r167, %r211, 2;
	add.s32 	%r57, %r6, %r167;
	ld.shared.f32 	%f160, [%r57+4];
	setp.leu.f32 	%p41, %f159, %f160;
	@%p41 bra 	$L__BB0_59;
	st.shared.f32 	[%r57], %f160;
	st.shared.f32 	[%r57+4], %f159;
	mov.f32 	%f160, %f159;
$L__BB0_59:
	ld.shared.f32 	%f161, [%r57+8];
	setp.leu.f32 	%p42, %f160, %f161;
	@%p42 bra 	$L__BB0_61;
	st.shared.v2.f32 	[%r57+4], {%f161, %f160};
	mov.f32 	%f161, %f160;
$L__BB0_61:
	ld.shared.f32 	%f162, [%r57+12];
	setp.leu.f32 	%p43, %f161, %f162;
	@%p43 bra 	$L__BB0_63;
	st.shared.f32 	[%r57+8], %f162;
	st.shared.f32 	[%r57+12], %f161;
	mov.f32 	%f162, %f161;
$L__BB0_63:
	ld.shared.f32 	%f163, [%r57+16];
	setp.leu.f32 	%p44, %f162, %f163;
	@%p44 bra 	$L__BB0_65;
	st.shared.v2.f32 	[%r57+12], {%f163, %f162};
	mov.f32 	%f163, %f162;
$L__BB0_65:
	ld.shared.f32 	%f164, [%r57+20];
	setp.leu.f32 	%p45, %f163, %f164;
	@%p45 bra 	$L__BB0_67;
	st.shared.f32 	[%r57+16], %f164;
	st.shared.f32 	[%r57+20], %f163;
	mov.f32 	%f164, %f163;
$L__BB0_67:
	ld.shared.f32 	%f165, [%r57+24];
	setp.leu.f32 	%p46, %f164, %f165;
	@%p46 bra 	$L__BB0_69;
	st.shared.v2.f32 	[%r57+20], {%f165, %f164};
	mov.f32 	%f165, %f164;
$L__BB0_69:
	ld.shared.f32 	%f166, [%r57+28];
	setp.leu.f32 	%p47, %f165, %f166;
	@%p47 bra 	$L__BB0_71;
	st.shared.f32 	[%r57+24], %f166;
	st.shared.f32 	[%r57+28], %f165;
	mov.f32 	%f166, %f165;
$L__BB0_71:
	add.s32 	%r211, %r211, 8;
	ld.shared.f32 	%f159, [%r57+32];
	setp.leu.f32 	%p48, %f166, %f159;
	@%p48 bra 	$L__BB0_73;
	st.shared.v2.f32 	[%r57+28], {%f159, %f166};
	mov.f32 	%f159, %f166;
$L__BB0_73:
	setp.ne.s32 	%p49, %r211, %r213;
	@%p49 bra 	$L__BB0_57;
$L__BB0_74:
	and.b32  	%r168, %r209, 7;
	setp.eq.s32 	%p50, %r168, 0;
	@%p50 bra 	$L__BB0_93;
	not.b16 	%rs35, %rs50;
	add.s16 	%rs36, %rs8, %rs35;
	cvt.u32.u16 	%r169, %rs36;
	and.b32  	%r60, %r169, 7;
	add.s32 	%r170, %r60, -1;
	setp.lt.u32 	%p51, %r170, 3;
	@%p51 bra 	$L__BB0_84;
	shl.b32 	%r171, %r213, 2;
	add.s32 	%r61, %r6, %r171;
	ld.shared.f32 	%f51, [%r61];
	ld.shared.f32 	%f168, [%r61+4];
	setp.leu.f32 	%p52, %f51, %f168;
	@%p52 bra 	$L__BB0_78;
	st.shared.f32 	[%r61], %f168;
	st.shared.f32 	[%r61+4], %f51;
	mov.f32 	%f168, %f51;
$L__BB0_78:
	ld.shared.f32 	%f169, [%r61+8];
	setp.leu.f32 	%p53, %f168, %f169;
	@%p53 bra 	$L__BB0_80;
	st.shared.f32 	[%r61+4], %f169;
	st.shared.f32 	[%r61+8], %f168;
	mov.f32 	%f169, %f168;
$L__BB0_80:
	ld.shared.f32 	%f170, [%r61+12];
	setp.leu.f32 	%p54, %f169, %f170;
	@%p54 bra 	$L__BB0_82;
	st.shared.f32 	[%r61+8], %f170;
	st.shared.f32 	[%r61+12], %f169;
	mov.f32 	%f170, %f169;
$L__BB0_82:
	add.s32 	%r213, %r213, 4;
	ld.shared.f32 	%f58, [%r61+16];
	setp.leu.f32 	%p55, %f170, %f58;
	@%p55 bra 	$L__BB0_84;
	st.shared.f32 	[%r61+12], %f58;
	st.shared.f32 	[%r61+16], %f170;
$L__BB0_84:
	and.b32  	%r172, %r60, 3;
	setp.eq.s32 	%p56, %r172, 0;
	@%p56 bra 	$L__BB0_93;
	xor.b16  	%rs37, %rs49, 3;
	add.s16 	%rs12, %rs9, %rs37;
	and.b16  	%rs38, %rs12, 3;
	setp.eq.s16 	%p57, %rs38, 1;
	@%p57 bra 	$L__BB0_90;
	shl.b32 	%r173, %r213, 2;
	add.s32 	%r64, %r6, %r173;
	ld.shared.f32 	%f59, [%r64];
	ld.shared.f32 	%f171, [%r64+4];
	setp.leu.f32 	%p58, %f59, %f171;
	@%p58 bra 	$L__BB0_88;
	st.shared.f32 	[%r64], %f171;
	st.shared.f32 	[%r64+4], %f59;
	mov.f32 	%f171, %f59;
$L__BB0_88:
	add.s32 	%r213, %r213, 2;
	ld.shared.f32 	%f62, [%r64+8];
	setp.leu.f32 	%p59, %f171, %f62;
	@%p59 bra 	$L__BB0_90;
	st.shared.f32 	[%r64+4], %f62;
	st.shared.f32 	[%r64+8], %f171;
$L__BB0_90:
	and.b16  	%rs39, %rs12, 1;
	setp.eq.b16 	%p60, %rs39, 1;
	not.pred 	%p61, %p60;
	@%p61 bra 	$L__BB0_93;
	shl.b32 	%r174, %r213, 2;
	add.s32 	%r67, %r6, %r174;
	ld.shared.f32 	%f63, [%r67];
	ld.shared.f32 	%f64, [%r67+4];
	setp.leu.f32 	%p62, %f63, %f64;
	@%p62 bra 	$L__BB0_93;
	st.shared.f32 	[%r67], %f64;
	st.shared.f32 	[%r67+4], %f63;
$L__BB0_93:
	add.s32 	%r210, %r210, 1;
	add.s32 	%r209, %r209, -1;
	setp.ne.s32 	%p63, %r210, %r15;
	add.s16 	%rs50, %rs50, 1;
	add.s16 	%rs49, %rs49, 1;
	@%p63 bra 	$L__BB0_54;
	add.s32 	%r70, %r6, %r108;
	add.s32 	%r178, %r6, %r158;
	ld.shared.f32 	%f143, [%r178];
	st.global.f32 	[%rd2+4], %f143;
	add.s32 	%r180, %r7, %r109;
	add.s32 	%r71, %r180, 16;
	mov.b32 	%r216, 0;
	mov.b16 	%rs51, 0;
	mov.u16 	%rs52, %rs51;
	mov.u32 	%r215, %r15;
$L__BB0_95:
	sub.s32 	%r181, %r216, %r5;
	setp.gt.s32 	%p64, %r181, -2;
	@%p64 bra 	$L__BB0_134;
	sub.s32 	%r183, %r52, %r216;
	setp.lt.u32 	%p65, %r183, 7;
	mov.b32 	%r220, 0;
	@%p65 bra 	$L__BB0_115;
	and.b32  	%r220, %r215, -8;
	ld.shared.f32 	%f172, [%r70];
	neg.s32 	%r218, %r220;
	mov.u32 	%r217, %r71;
$L__BB0_98:
	.pragma "nounroll";
	ld.shared.f32 	%f173, [%r217+-12];
	setp.leu.f32 	%p66, %f172, %f173;
	@%p66 bra 	$L__BB0_100;
	st.shared.v2.f32 	[%r217+-16], {%f173, %f172};
	mov.f32 	%f173, %f172;
$L__BB0_100:
	ld.shared.f32 	%f174, [%r217+-8];
	setp.leu.f32 	%p67, %f173, %f174;
	@%p67 bra 	$L__BB0_102;
	st.shared.f32 	[%r217+-12], %f174;
	st.shared.f32 	[%r217+-8], %f173;
	mov.f32 	%f174, %f173;
$L__BB0_102:
	ld.shared.f32 	%f175, [%r217+-4];
	setp.leu.f32 	%p68, %f174, %f175;
	@%p68 bra 	$L__BB0_104;
	st.shared.v2.f32 	[%r217+-8], {%f175, %f174};
	mov.f32 	%f175, %f174;
$L__BB0_104:
	ld.shared.f32 	%f176, [%r217];
	setp.leu.f32 	%p69, %f175, %f176;
	@%p69 bra 	$L__BB0_106;
	st.shared.f32 	[%r217+-4], %f176;
	st.shared.f32 	[%r217], %f175;
	mov.f32 	%f176, %f175;
$L__BB0_106:
	ld.shared.f32 	%f177, [%r217+4];
	setp.leu.f32 	%p70, %f176, %f177;
	@%p70 bra 	$L__BB0_108;
	st.shared.v2.f32 	[%r217], {%f177, %f176};
	mov.f32 	%f177, %f176;
$L__BB0_108:
	ld.shared.f32 	%f178, [%r217+8];
	setp.leu.f32 	%p71, %f177, %f178;
	@%p71 bra 	$L__BB0_110;
	st.shared.f32 	[%r217+4], %f178;
	st.shared.f32 	[%r217+8], %f177;
	mov.f32 	%f178, %f177;
$L__BB0_110:
	ld.shared.f32 	%f179, [%r217+12];
	setp.leu.f32 	%p72, %f178, %f179;
	@%p72 bra 	$L__BB0_112;
	st.shared.v2.f32 	[%r217+8], {%f179, %f178};
	mov.f32 	%f179, %f178;
$L__BB0_112:
	ld.shared.f32 	%f172, [%r217+16];
	setp.leu.f32 	%p73, %f179, %f172;
	@%p73 bra 	$L__BB0_114;
	st.shared.f32 	[%r217+12], %f172;
	st.shared.f32 	[%r217+16], %f179;
	mov.f32 	%f172, %f179;
$L__BB0_114:
	add.s32 	%r218, %r218, 8;
	add.s32 	%r217, %r217, 32;
	setp.ne.s32 	%p74, %r218, 0;
	@%p74 bra 	$L__BB0_98;
$L__BB0_115:
	and.b32  	%r184, %r215, 7;
	setp.eq.s32 	%p75, %r184, 0;
	@%p75 bra 	$L__BB0_134;
	not.b16 	%rs42, %rs52;
	add.s16 	%rs43, %rs8, %rs42;
	cvt.u32.u16 	%r185, %rs43;
	and.b32  	%r81, %r185, 7;
	add.s32 	%r186, %r81, -1;
	setp.lt.u32 	%p76, %r186, 3;
	@%p76 bra 	$L__BB0_125;
	shl.b32 	%r187, %r220, 2;
	add.s32 	%r82, %r70, %r187;
	ld.shared.f32 	%f83, [%r82];
	ld.shared.f32 	%f181, [%r82+4];
	setp.leu.f32 	%p77, %f83, %f181;
	@%p77 bra 	$L__BB0_119;
	st.shared.f32 	[%r82], %f181;
	st.shared.f32 	[%r82+4], %f83;
	mov.f32 	%f181, %f83;
$L__BB0_119:
	ld.shared.f32 	%f182, [%r82+8];
	setp.leu.f32 	%p78, %f181, %f182;
	@%p78 bra 	$L__BB0_121;
	st.shared.f32 	[%r82+4], %f182;
	st.shared.f32 	[%r82+8], %f181;
	mov.f32 	%f182, %f181;
$L__BB0_121:
	ld.shared.f32 	%f183, [%r82+12];
	setp.leu.f32 	%p79, %f182, %f183;
	@%p79 bra 	$L__BB0_123;
	st.shared.f32 	[%r82+8], %f183;
	st.shared.f32 	[%r82+12], %f182;
	mov.f32 	%f183, %f182;
$L__BB0_123:
	add.s32 	%r220, %r220, 4;
	ld.shared.f32 	%f90, [%r82+16];
	setp.leu.f32 	%p80, %f183, %f90;
	@%p80 bra 	$L__BB0_125;
	st.shared.f32 	[%r82+12], %f90;
	st.shared.f32 	[%r82+16], %f183;
$L__BB0_125:
	and.b32  	%r188, %r81, 3;
	setp.eq.s32 	%p81, %r188, 0;
	@%p81 bra 	$L__BB0_134;
	xor.b16  	%rs44, %rs51, 3;
	add.s16 	%rs17, %rs9, %rs44;
	and.b16  	%rs45, %rs17, 3;
	setp.eq.s16 	%p82, %rs45, 1;
	@%p82 bra 	$L__BB0_131;
	shl.b32 	%r189, %r220, 2;
	add.s32 	%r85, %r70, %r189;
	ld.shared.f32 	%f91, [%r85];
	ld.shared.f32 	%f184, [%r85+4];
	setp.leu.f32 	%p83, %f91, %f184;
	@%p83 bra 	$L__BB0_129;
	st.shared.f32 	[%r85], %f184;
	st.shared.f32 	[%r85+4], %f91;
	mov.f32 	%f184, %f91;
$L__BB0_129:
	add.s32 	%r220, %r220, 2;
	ld.shared.f32 	%f94, [%r85+8];
	setp.leu.f32 	%p84, %f184, %f94;
	@%p84 bra 	$L__BB0_131;
	st.shared.f32 	[%r85+4], %f94;
	st.shared.f32 	[%r85+8], %f184;
$L__BB0_131:
	and.b16  	%rs46, %rs17, 1;
	setp.eq.b16 	%p85, %rs46, 1;
	not.pred 	%p86, %p85;
	@%p86 bra 	$L__BB0_134;
	shl.b32 	%r190, %r220, 2;
	add.s32 	%r88, %r70, %r190;
	ld.shared.f32 	%f95, [%r88];
	ld.shared.f32 	%f96, [%r88+4];
	setp.leu.f32 	%p87, %f95, %f96;
	@%p87 bra 	$L__BB0_134;
	st.shared.f32 	[%r88], %f96;
	st.shared.f32 	[%r88+4], %f95;
$L__BB0_134:
	add.s32 	%r216, %r216, 1;
	add.s32 	%r215, %r215, -1;
	setp.eq.s32 	%p88, %r216, %r15;
	add.s16 	%rs52, %rs52, 1;
	add.s16 	%rs51, %rs51, 1;
	@%p88 bra 	$L__BB0_136;
	bra.uni 	$L__BB0_95;
$L__BB0_135:
	add.s32 	%r192, %r6, %r158;
	ld.shared.f32 	%f144, [%r192];
	st.global.f32 	[%rd2+4], %f144;
$L__BB0_136:
	add.s32 	%r193, %r51, %r7;
	ld.shared.f32 	%f145, [%r193];
	st.global.f32 	[%rd2+8], %f145;
	mov.b32 	%r194, 1199570688;
	st.global.u32 	[%rd2+12], %r194;
$L__BB0_137:
	ret;

}
	// .globl	_Z24multiscale_median_kernelPfS_iiifi
.visible .entry _Z24multiscale_median_kernelPfS_iiifi(
	.param .u64 .ptr .align 1 _Z24multiscale_median_kernelPfS_iiifi_param_0,
	.param .u64 .ptr .align 1 _Z24multiscale_median_kernelPfS_iiifi_param_1,
	.param .u32 _Z24multiscale_median_kernelPfS_iiifi_param_2,
	.param .u32 _Z24multiscale_median_kernelPfS_iiifi_param_3,
	.param .u32 _Z24multiscale_median_kernelPfS_iiifi_param_4,
	.param .f32 _Z24multiscale_median_kernelPfS_iiifi_param_5,
	.param .u32 _Z24multiscale_median_kernelPfS_iiifi_param_6
)
{
	.local .align 4 .b8 	__local_depot1[2700];
	.reg .b64 	%SP;
	.reg .b64 	%SPL;
	.reg .pred 	%p<213>;
	.reg .b16 	%rs<43>;
	.reg .b32 	%r<562>;
	.reg .b32 	%f<301>;
	.reg .b64 	%rd<347>;

	mov.u64 	%SPL, __local_depot1;
	ld.param.u64 	%rd21, [_Z24multiscale_median_kernelPfS_iiifi_param_0];
	ld.param.u32 	%r152, [_Z24multiscale_median_kernelPfS_iiifi_param_2];
	ld.param.u32 	%r156, [_Z24multiscale_median_kernelPfS_iiifi_param_3];
	ld.param.u32 	%r154, [_Z24multiscale_median_kernelPfS_iiifi_param_4];
	cvta.to.global.u64 	%rd1, %rd21;
	add.u64 	%rd2, %SPL, 0;
	add.u64 	%rd3, %SPL, 900;
	add.u64 	%rd4, %SPL, 1800;
	mov.u32 	%r157, %ctaid.x;
	mov.u32 	%r158, %ntid.x;
	mov.u32 	%r159, %tid.x;
	mad.lo.s32 	%r1, %r157, %r158, %r159;
	mov.u32 	%r160, %ctaid.y;
	mov.u32 	%r161, %ntid.y;
	mov.u32 	%r162, %tid.y;
	mad.lo.s32 	%r163, %r160, %r161, %r162;
	setp.ge.s32 	%p1, %r1, %r152;
	setp.ge.s32 	%p2, %r163, %r156;
	or.pred  	%p3, %p1, %p2;
	@%p3 bra 	$L__BB1_128;
	neg.s32 	%r3, %r154;
	setp.lt.s32 	%p4, %r154, 0;
	mov.b32 	%r484, 0;
	@%p4 bra 	$L__BB1_11;
	add.s32 	%r4, %r152, -1;
	shl.b32 	%r166, %r154, 1;
	and.b32  	%r5, %r166, -8;
	mov.b32 	%r484, 0;
	mov.u32 	%r479, %r3;
$L__BB1_3:
	setp.lt.u32 	%p5, %r154, 4;
	add.s32 	%r167, %r479, %r163;
	setp.lt.s32 	%p6, %r167, 0;
	setp.lt.s32 	%p7, %r167, %r156;
	add.s32 	%r168, %r156, -1;
	selp.b32 	%r169, %r167, %r168, %p7;
	selp.b32 	%r170, 0, %r169, %p6;
	mul.lo.s32 	%r8, %r170, %r152;
	mov.u32 	%r483, %r3;
	@%p5 bra 	$L__BB1_6;
	mov.u32 	%r483, %r3;
$L__BB1_5:
	.pragma "nounroll";
	add.s32 	%r171, %r483, %r1;
	setp.lt.s32 	%p8, %r171, 0;
	setp.lt.s32 	%p9, %r171, %r152;
	selp.b32 	%r172, %r171, %r4, %p9;
	selp.b32 	%r173, 0, %r172, %p8;
	add.s32 	%r174, %r173, %r8;
	shl.b32 	%r175, %r174, 2;
	mul.wide.s32 	%rd25, %r175, 4;
	add.s64 	%rd26, %rd1, %rd25;
	ld.global.f32 	%f43, [%rd26];
	mul.wide.s32 	%rd27, %r484, 4;
	add.s64 	%rd28, %rd2, %rd27;
	st.local.f32 	[%rd28], %f43;
	ld.global.f32 	%f44, [%rd26+4];
	add.s64 	%rd29, %rd3, %rd27;
	st.local.f32 	[%rd29], %f44;
	ld.global.f32 	%f45, [%rd26+8];
	add.s64 	%rd30, %rd4, %rd27;
	st.local.f32 	[%rd30], %f45;
	add.s32 	%r176, %r171, 1;
	setp.lt.s32 	%p10, %r176, 0;
	setp.lt.s32 	%p11, %r176, %r152;
	selp.b32 	%r177, %r176, %r4, %p11;
	selp.b32 	%r178, 0, %r177, %p10;
	add.s32 	%r179, %r178, %r8;
	shl.b32 	%r180, %r179, 2;
	mul.wide.s32 	%rd31, %r180, 4;
	add.s64 	%rd32, %rd1, %rd31;
	ld.global.f32 	%f46, [%rd32];
	st.local.f32 	[%rd28+4], %f46;
	ld.global.f32 	%f47, [%rd32+4];
	st.local.f32 	[%rd29+4], %f47;
	ld.global.f32 	%f48, [%rd32+8];
	st.local.f32 	[%rd30+4], %f48;
	add.s32 	%r181, %r171, 2;
	setp.lt.s32 	%p12, %r181, 0;
	setp.lt.s32 	%p13, %r181, %r152;
	selp.b32 	%r182, %r181, %r4, %p13;
	selp.b32 	%r183, 0, %r182, %p12;
	add.s32 	%r184, %r183, %r8;
	shl.b32 	%r185, %r184, 2;
	mul.wide.s32 	%rd33, %r185, 4;
	add.s64 	%rd34, %rd1, %rd33;
	ld.global.f32 	%f49, [%rd34];
	st.local.f32 	[%rd28+8], %f49;
	ld.global.f32 	%f50, [%rd34+4];
	st.local.f32 	[%rd29+8], %f50;
	ld.global.f32 	%f51, [%rd34+8];
	st.local.f32 	[%rd30+8], %f51;
	add.s32 	%r186, %r171, 3;
	setp.lt.s32 	%p14, %r186, 0;
	setp.lt.s32 	%p15, %r186, %r152;
	selp.b32 	%r187, %r186, %r4, %p15;
	selp.b32 	%r188, 0, %r187, %p14;
	add.s32 	%r189, %r188, %r8;
	shl.b32 	%r190, %r189, 2;
	mul.wide.s32 	%rd35, %r190, 4;
	add.s64 	%rd36, %rd1, %rd35;
	ld.global.f32 	%f52, [%rd36];
	st.local.f32 	[%rd28+12], %f52;
	ld.global.f32 	%f53, [%rd36+4];
	st.local.f32 	[%rd29+12], %f53;
	ld.global.f32 	%f54, [%rd36+8];
	st.local.f32 	[%rd30+12], %f54;
	add.s32 	%r191, %r171, 4;
	setp.lt.s32 	%p16, %r191, 0;
	setp.lt.s32 	%p17, %r191, %r152;
	selp.b32 	%r192, %r191, %r4, %p17;
	selp.b32 	%r193, 0, %r192, %p16;
	add.s32 	%r194, %r193, %r8;
	shl.b32 	%r195, %r194, 2;
	mul.wide.s32 	%rd37, %r195, 4;
	add.s64 	%rd38, %rd1, %rd37;
	ld.global.f32 	%f55, [%rd38];
	st.local.f32 	[%rd28+16], %f55;
	ld.global.f32 	%f56, [%rd38+4];
	st.local.f32 	[%rd29+16], %f56;
	ld.global.f32 	%f57, [%rd38+8];
	st.local.f32 	[%rd30+16], %f57;
	add.s32 	%r196, %r171, 5;
	setp.lt.s32 	%p18, %r196, 0;
	setp.lt.s32 	%p19, %r196, %r152;
	selp.b32 	%r197, %r196, %r4, %p19;
	selp.b32 	%r198, 0, %r197, %p18;
	add.s32 	%r199, %r198, %r8;
	shl.b32 	%r200, %r199, 2;
	mul.wide.s32 	%rd39, %r200, 4;
	add.s64 	%rd40, %rd1, %rd39;
	ld.global.f32 	%f58, [%rd40];
	st.local.f32 	[%rd28+20], %f58;
	ld.global.f32 	%f59, [%rd40+4];
	st.local.f32 	[%rd29+20], %f59;
	ld.global.f32 	%f60, [%rd40+8];
	st.local.f32 	[%rd30+20], %f60;
	add.s32 	%r201, %r171, 6;
	setp.lt.s32 	%p20, %r201, 0;
	setp.lt.s32 	%p21, %r201, %r152;
	selp.b32 	%r202, %r201, %r4, %p21;
	selp.b32 	%r203, 0, %r202, %p20;
	add.s32 	%r204, %r203, %r8;
	shl.b32 	%r205, %r204, 2;
	mul.wide.s32 	%rd41, %r205, 4;
	add.s64 	%rd42, %rd1, %rd41;
	ld.global.f32 	%f61, [%rd42];
	st.local.f32 	[%rd28+24], %f61;
	ld.global.f32 	%f62, [%rd42+4];
	st.local.f32 	[%rd29+24], %f62;
	ld.global.f32 	%f63, [%rd42+8];
	st.local.f32 	[%rd30+24], %f63;
	add.s32 	%r206, %r171, 7;
	setp.lt.s32 	%p22, %r206, 0;
	setp.lt.s32 	%p23, %r206, %r152;
	selp.b32 	%r207, %r206, %r4, %p23;
	selp.b32 	%r208, 0, %r207, %p22;
	add.s32 	%r209, %r208, %r8;
	shl.b32 	%r210, %r209, 2;
	mul.wide.s32 	%rd43, %r210, 4;
	add.s64 	%rd44, %rd1, %rd43;
	ld.global.f32 	%f64, [%rd44];
	st.local.f32 	[%rd28+28], %f64;
	ld.global.f32 	%f65, [%rd44+4];
	st.local.f32 	[%rd29+28], %f65;
	ld.global.f32 	%f66, [%rd44+8];
	st.local.f32 	[%rd30+28], %f66;
	add.s32 	%r484, %r484, 8;
	add.s32 	%r483, %r483, 8;
	add.s32 	%r211, %r483, %r154;
	setp.ne.s32 	%p24, %r211, %r5;
	@%p24 bra 	$L__BB1_5;
$L__BB1_6:
	and.b32  	%r213, %r166, 6;
	setp.lt.u32 	%p25, %r213, 3;
	@%p25 bra 	$L__BB1_8;
	add.s32 	%r214, %r483, %r1;
	setp.lt.s32 	%p26, %r214, 0;
	setp.lt.s32 	%p27, %r214, %r152;
	selp.b32 	%r215, %r214, %r4, %p27;
	selp.b32 	%r216, 0, %r215, %p26;
	add.s32 	%r217, %r216, %r8;
	shl.b32 	%r218, %r217, 2;
	mul.wide.s32 	%rd45, %r218, 4;
	add.s64 	%rd46, %rd1, %rd45;
	ld.global.f32 	%f67, [%rd46];
	mul.wide.s32 	%rd47, %r484, 4;
	add.s64 	%rd48, %rd2, %rd47;
	st.local.f32 	[%rd48], %f67;
	ld.global.f32 	%f68, [%rd46+4];
	add.s64 	%rd49, %rd3, %rd47;
	st.local.f32 	[%rd49], %f68;
	ld.global.f32 	%f69, [%rd46+8];
	add.s64 	%rd50, %rd4, %rd47;
	st.local.f32 	[%rd50], %f69;
	add.s32 	%r219, %r214, 1;
	setp.lt.s32 	%p28, %r219, 0;
	setp.lt.s32 	%p29, %r219, %r152;
	selp.b32 	%r220, %r219, %r4, %p29;
	selp.b32 	%r221, 0, %r220, %p28;
	add.s32 	%r222, %r221, %r8;
	shl.b32 	%r223, %r222, 2;
	mul.wide.s32 	%rd51, %r223, 4;
	add.s64 	%rd52, %rd1, %rd51;
	ld.global.f32 	%f70, [%rd52];
	st.local.f32 	[%rd48+4], %f70;
	ld.global.f32 	%f71, [%rd52+4];
	st.local.f32 	[%rd49+4], %f71;
	ld.global.f32 	%f72, [%rd52+8];
	st.local.f32 	[%rd50+4], %f72;
	add.s32 	%r224, %r214, 2;
	setp.lt.s32 	%p30, %r224, 0;
	setp.lt.s32 	%p31, %r224, %r152;
	selp.b32 	%r225, %r224, %r4, %p31;
	selp.b32 	%r226, 0, %r225, %p30;
	add.s32 	%r227, %r226, %r8;
	shl.b32 	%r228, %r227, 2;
	mul.wide.s32 	%rd53, %r228, 4;
	add.s64 	%rd54, %rd1, %rd53;
	ld.global.f32 	%f73, [%rd54];
	st.local.f32 	[%rd48+8], %f73;
	ld.global.f32 	%f74, [%rd54+4];
	st.local.f32 	[%rd49+8], %f74;
	ld.global.f32 	%f75, [%rd54+8];
	st.local.f32 	[%rd50+8], %f75;
	add.s32 	%r229, %r214, 3;
	setp.lt.s32 	%p32, %r229, 0;
	setp.lt.s32 	%p33, %r229, %r152;
	selp.b32 	%r230, %r229, %r4, %p33;
	selp.b32 	%r231, 0, %r230, %p32;
	add.s32 	%r232, %r231, %r8;
	shl.b32 	%r233, %r232, 2;
	mul.wide.s32 	%rd55, %r233, 4;
	add.s64 	%rd56, %rd1, %rd55;
	ld.global.f32 	%f76, [%rd56];
	st.local.f32 	[%rd48+12], %f76;
	ld.global.f32 	%f77, [%rd56+4];
	st.local.f32 	[%rd49+12], %f77;
	ld.global.f32 	%f78, [%rd56+8];
	st.local.f32 	[%rd50+12], %f78;
	add.s32 	%r484, %r484, 4;
	add.s32 	%r483, %r483, 4;
$L__BB1_8:
	and.b32  	%r234, %r154, 1;
	setp.eq.b32 	%p34, %r234, 1;
	not.pred 	%p35, %p34;
	@%p35 bra 	$L__BB1_10;
	add.s32 	%r235, %r483, %r1;
	setp.lt.s32 	%p36, %r235, 0;
	setp.lt.s32 	%p37, %r235, %r152;
	selp.b32 	%r236, %r235, %r4, %p37;
	selp.b32 	%r237, 0, %r236, %p36;
	add.s32 	%r238, %r237, %r8;
	shl.b32 	%r239, %r238, 2;
	mul.wide.s32 	%rd57, %r239, 4;
	add.s64 	%rd58, %rd1, %rd57;
	ld.global.f32 	%f79, [%rd58];
	mul.wide.s32 	%rd59, %r484, 4;
	add.s64 	%rd60, %rd2, %rd59;
	st.local.f32 	[%rd60], %f79;
	ld.global.f32 	%f80, [%rd58+4];
	add.s64 	%rd61, %rd3, %rd59;
	st.local.f32 	[%rd61], %f80;
	ld.global.f32 	%f81, [%rd58+8];
	add.s64 	%rd62, %rd4, %rd59;
	st.local.f32 	[%rd62], %f81;
	add.s32 	%r240, %r235, 1;
	setp.lt.s32 	%p38, %r240, 0;
	setp.lt.s32 	%p39, %r240, %r152;
	selp.b32 	%r241, %r240, %r4, %p39;
	selp.b32 	%r242, 0, %r241, %p38;
	add.s32 	%r243, %r242, %r8;
	shl.b32 	%r244, %r243, 2;
	mul.wide.s32 	%rd63, %r244, 4;
	add.s64 	%rd64, %rd1, %rd63;
	ld.global.f32 	%f82, [%rd64];
	st.local.f32 	[%rd60+4], %f82;
	ld.global.f32 	%f83, [%rd64+4];
	st.local.f32 	[%rd61+4], %f83;
	ld.global.f32 	%f84, [%rd64+8];
	st.local.f32 	[%rd62+4], %f84;
	add.s32 	%r484, %r484, 2;
	add.s32 	%r483, %r483, 2;
$L__BB1_10:
	add.s32 	%r245, %r483, %r1;
	setp.lt.s32 	%p40, %r245, 0;
	setp.lt.s32 	%p41, %r245, %r152;
	selp.b32 	%r246, %r245, %r4, %p41;
	selp.b32 	%r247, 0, %r246, %p40;
	add.s32 	%r248, %r247, %r8;
	shl.b32 	%r249, %r248, 2;
	mul.wide.s32 	%rd65, %r249, 4;
	add.s64 	%rd66, %rd1, %rd65;
	ld.global.f32 	%f85, [%rd66];
	mul.wide.s32 	%rd67, %r484, 4;
	add.s64 	%rd68, %rd2, %rd67;
	st.local.f32 	[%rd68], %f85;
	ld.global.f32 	%f86, [%rd66+4];
	add.s64 	%rd69, %rd3, %rd67;
	st.local.f32 	[%rd69], %f86;
	ld.global.f32 	%f87, [%rd66+8];
	add.s64 	%rd70, %rd4, %rd67;
	st.local.f32 	[%rd70], %f87;
	add.s32 	%r484, %r484, 1;
	add.s32 	%r24, %r479, 1;
	setp.ne.s32 	%p42, %r479, %r154;
	mov.u32 	%r479, %r24;
	@%p42 bra 	$L__BB1_3;
$L__BB1_11:
	ld.param.u32 	%r478, [_Z24multiscale_median_kernelPfS_iiifi_param_6];
	shr.u32 	%r250, %r484, 31;
	add.s32 	%r251, %r484, %r250;
	shr.s32 	%r26, %r251, 1;
	setp.ne.s32 	%p43, %r478, 0;
	@%p43 bra 	$L__BB1_27;
	setp.lt.s32 	%p86, %r484, -1;
	@%p86 bra 	$L__BB1_126;
	mov.b32 	%r526, 0;
	mov.b16 	%rs37, 0;
	cvt.u16.u32 	%rs16, %r484;
	mov.u16 	%rs38, %rs37;
$L__BB1_14:
	mov.u32 	%r70, %r526;
	not.b32 	%r71, %r70;
	add.s32 	%r526, %r70, 1;
	setp.ge.s32 	%p87, %r526, %r484;
	mov.u32 	%r536, %r70;
	@%p87 bra 	$L__BB1_93;
	sub.s32 	%r269, %r484, %r70;
	add.s32 	%r270, %r269, -2;
	setp.lt.u32 	%p88, %r270, 15;
	mov.u32 	%r527, %r526;
	mov.u32 	%r536, %r70;
	@%p88 bra 	$L__BB1_17;
$L__BB1_16:
	.pragma "nounroll";
	mul.wide.u32 	%rd116, %r527, 4;
	add.s64 	%rd117, %rd2, %rd116;
	ld.local.f32 	%f88, [%rd117];
	mul.wide.s32 	%rd118, %r536, 4;
	add.s64 	%rd119, %rd2, %rd118;
	ld.local.f32 	%f89, [%rd119];
	setp.lt.f32 	%p89, %f88, %f89;
	selp.b32 	%r271, %r527, %r536, %p89;
	add.s32 	%r272, %r527, 1;
	ld.local.f32 	%f90, [%rd117+4];
	mul.wide.s32 	%rd120, %r271, 4;
	add.s64 	%rd121, %rd2, %rd120;
	ld.local.f32 	%f91, [%rd121];
	setp.lt.f32 	%p90, %f90, %f91;
	selp.b32 	%r273, %r272, %r271, %p90;
	add.s32 	%r274, %r527, 2;
	ld.local.f32 	%f92, [%rd117+8];
	mul.wide.s32 	%rd122, %r273, 4;
	add.s64 	%rd123, %rd2, %rd122;
	ld.local.f32 	%f93, [%rd123];
	setp.lt.f32 	%p91, %f92, %f93;
	selp.b32 	%r275, %r274, %r273, %p91;
	add.s32 	%r276, %r527, 3;
	ld.local.f32 	%f94, [%rd117+12];
	mul.wide.s32 	%rd124, %r275, 4;
	add.s64 	%rd125, %rd2, %rd124;
	ld.local.f32 	%f95, [%rd125];
	setp.lt.f32 	%p92, %f94, %f95;
	selp.b32 	%r277, %r276, %r275, %p92;
	add.s32 	%r278, %r527, 4;
	ld.local.f32 	%f96, [%rd117+16];
	mul.wide.s32 	%rd126, %r277, 4;
	add.s64 	%rd127, %rd2, %rd126;
	ld.local.f32 	%f97, [%rd127];
	setp.lt.f32 	%p93, %f96, %f97;
	selp.b32 	%r279, %r278, %r277, %p93;
	add.s32 	%r280, %r527, 5;
	ld.local.f32 	%f98, [%rd117+20];
	mul.wide.s32 	%rd128, %r279, 4;
	add.s64 	%rd129, %rd2, %rd128;
	ld.local.f32 	%f99, [%rd129];
	setp.lt.f32 	%p94, %f98, %f99;
	selp.b32 	%r281, %r280, %r279, %p94;
	add.s32 	%r282, %r527, 6;
	ld.local.f32 	%f100, [%rd117+24];
	mul.wide.s32 	%rd130, %r281, 4;
	add.s64 	%rd131, %rd2, %rd130;
	ld.local.f32 	%f101, [%rd131];
	setp.lt.f32 	%p95, %f100, %f101;
	selp.b32 	%r283, %r282, %r281, %p95;
	add.s32 	%r284, %r527, 7;
	ld.local.f32 	%f102, [%rd117+28];
	mul.wide.s32 	%rd132, %r283, 4;
	add.s64 	%rd133, %rd2, %rd132;
	ld.local.f32 	%f103, [%rd133];
	setp.lt.f32 	%p96, %f102, %f103;
	selp.b32 	%r285, %r284, %r283, %p96;
	add.s32 	%r286, %r527, 8;
	ld.local.f32 	%f104, [%rd117+32];
	mul.wide.s32 	%rd134, %r285, 4;
	add.s64 	%rd135, %rd2, %rd134;
	ld.local.f32 	%f105, [%rd135];
	setp.lt.f32 	%p97, %f104, %f105;
	selp.b32 	%r287, %r286, %r285, %p97;
	add.s32 	%r288, %r527, 9;
	ld.local.f32 	%f106, [%rd117+36];
	mul.wide.s32 	%rd136, %r287, 4;
	add.s64 	%rd137, %rd2, %rd136;
	ld.local.f32 	%f107, [%rd137];
	setp.lt.f32 	%p98, %f106, %f107;
	selp.b32 	%r289, %r288, %r287, %p98;
	add.s32 	%r290, %r527, 10;
	ld.local.f32 	%f108, [%rd117+40];
	mul.wide.s32 	%rd138, %r289, 4;
	add.s64 	%rd139, %rd2, %rd138;
	ld.local.f32 	%f109, [%rd139];
	setp.lt.f32 	%p99, %f108, %f109;
	selp.b32 	%r291, %r290, %r289, %p99;
	add.s32 	%r292, %r527, 11;
	ld.local.f32 	%f110, [%rd117+44];
	mul.wide.s32 	%rd140, %r291, 4;
	add.s64 	%rd141, %rd2, %rd140;
	ld.local.f32 	%f111, [%rd141];
	setp.lt.f32 	%p100, %f110, %f111;
	selp.b32 	%r293, %r292, %r291, %p100;
	add.s32 	%r294, %r527, 12;
	ld.local.f32 	%f112, [%rd117+48];
	mul.wide.s32 	%rd142, %r293, 4;
	add.s64 	%rd143, %rd2, %rd142;
	ld.local.f32 	%f113, [%rd143];
	setp.lt.f32 	%p101, %f112, %f113;
	selp.b32 	%r295, %r294, %r293, %p101;
	add.s32 	%r296, %r527, 13;
	ld.local.f32 	%f114, [%rd117+52];
	mul.wide.s32 	%rd144, %r295, 4;
	add.s64 	%rd145, %rd2, %rd144;
	ld.local.f32 	%f115, [%rd145];
	setp.lt.f32 	%p102, %f114, %f115;
	selp.b32 	%r297, %r296, %r295, %p102;
	add.s32 	%r298, %r527, 14;
	ld.local.f32 	%f116, [%rd117+56];
	mul.wide.s32 	%rd146, %r297, 4;
	add.s64 	%rd147, %rd2, %rd146;
	ld.local.f32 	%f117, [%rd147];
	setp.lt.f32 	%p103, %f116, %f117;
	selp.b32 	%r299, %r298, %r297, %p103;
	add.s32 	%r300, %r527, 15;
	ld.local.f32 	%f118, [%rd117+60];
	mul.wide.s32 	%rd148, %r299, 4;
	add.s64 	%rd149, %rd2, %rd148;
	ld.local.f32 	%f119, [%rd149];
	setp.lt.f32 	%p104, %f118, %f119;
	selp.b32 	%r536, %r300, %r299, %p104;
	add.s32 	%r527, %r527, 16;
	add.s32 	%r301, %r527, %r71;
	add.s32 	%r302, %r484, %r71;
	and.b32  	%r303, %r302, -16;
	setp.ne.s32 	%p105, %r301, %r303;
	@%p105 bra 	$L__BB1_16;
$L__BB1_17:
	add.s32 	%r305, %r484, %r71;
	and.b32  	%r306, %r305, 15;
	setp.eq.s32 	%p106, %r306, 0;
	@%p106 bra 	$L__BB1_93;
	not.b16 	%rs15, %rs38;
	add.s16 	%rs17, %rs15, %rs16;
	cvt.u32.u16 	%r308, %rs17;
	and.b32  	%r80, %r308, 15;
	add.s32 	%r309, %r80, -1;
	setp.lt.u32 	%p107, %r309, 7;
	@%p107 bra 	$L__BB1_20;
	mul.wide.u32 	%rd150, %r527, 4;
	add.s64 	%rd151, %rd2, %rd150;
	ld.local.f32 	%f120, [%rd151];
	mul.wide.s32 	%rd152, %r536, 4;
	add.s64 	%rd153, %rd2, %rd152;
	ld.local.f32 	%f121, [%rd153];
	setp.lt.f32 	%p108, %f120, %f121;
	selp.b32 	%r310, %r527, %r536, %p108;
	add.s32 	%r311, %r527, 1;
	ld.local.f32 	%f122, [%rd151+4];
	mul.wide.s32 	%rd154, %r310, 4;
	add.s64 	%rd155, %rd2, %rd154;
	ld.local.f32 	%f123, [%rd155];
	setp.lt.f32 	%p109, %f122, %f123;
	selp.b32 	%r312, %r311, %r310, %p109;
	add.s32 	%r313, %r527, 2;
	ld.local.f32 	%f124, [%rd151+8];
	mul.wide.s32 	%rd156, %r312, 4;
	add.s64 	%rd157, %rd2, %rd156;
	ld.local.f32 	%f125, [%rd157];
	setp.lt.f32 	%p110, %f124, %f125;
	selp.b32 	%r314, %r313, %r312, %p110;
	add.s32 	%r315, %r527, 3;
	ld.local.f32 	%f126, [%rd151+12];
	mul.wide.s32 	%rd158, %r314, 4;
	add.s64 	%rd159, %rd2, %rd158;
	ld.local.f32 	%f127, [%rd159];
	setp.lt.f32 	%p111, %f126, %f127;
	selp.b32 	%r316, %r315, %r314, %p111;
	add.s32 	%r317, %r527, 4;
	ld.local.f32 	%f128, [%rd151+16];
	mul.wide.s32 	%rd160, %r316, 4;
	add.s64 	%rd161, %rd2, %rd160;
	ld.local.f32 	%f129, [%rd161];
	setp.lt.f32 	%p112, %f128, %f129;
	selp.b32 	%r318, %r317, %r316, %p112;
	add.s32 	%r319, %r527, 5;
	ld.local.f32 	%f130, [%rd151+20];
	mul.wide.s32 	%rd162, %r318, 4;
	add.s64 	%rd163, %rd2, %rd162;
	ld.local.f32 	%f131, [%rd163];
	setp.lt.f32 	%p113, %f130, %f131;
	selp.b32 	%r320, %r319, %r318, %p113;
	add.s32 	%r321, %r527, 6;
	ld.local.f32 	%f132, [%rd151+24];
	mul.wide.s32 	%rd164, %r320, 4;
	add.s64 	%rd165, %rd2, %rd164;
	ld.local.f32 	%f133, [%rd165];
	setp.lt.f32 	%p114, %f132, %f133;
	selp.b32 	%r322, %r321, %r320, %p114;
	add.s32 	%r323, %r527, 7;
	ld.local.f32 	%f134, [%rd151+28];
	mul.wide.s32 	%rd166, %r322, 4;
	add.s64 	%rd167, %rd2, %rd166;
	ld.local.f32 	%f135, [%rd167];
	setp.lt.f32 	%p115, %f134, %f135;
	selp.b32 	%r536, %r323, %r322, %p115;
	add.s32 	%r527, %r527, 8;
$L__BB1_20:
	and.b32  	%r324, %r80, 7;
	setp.eq.s32 	%p116, %r324, 0;
	@%p116 bra 	$L__BB1_93;
	not.b16 	%rs18, %rs37;
	add.s16 	%rs20, %rs18, %rs16;
	cvt.u32.u16 	%r326, %rs20;
	and.b32  	%r327, %r326, 7;
	and.b32  	%r86, %r326, 3;
	add.s32 	%r328, %r327, -1;
	setp.lt.u32 	%p117, %r328, 3;
	@%p117 bra 	$L__BB1_23;
	mul.wide.u32 	%rd168, %r527, 4;
	add.s64 	%rd169, %rd2, %rd168;
	ld.local.f32 	%f136, [%rd169];
	mul.wide.s32 	%rd170, %r536, 4;
	add.s64 	%rd171, %rd2, %rd170;
	ld.local.f32 	%f137, [%rd171];
	setp.lt.f32 	%p118, %f136, %f137;
	selp.b32 	%r329, %r527, %r536, %p118;
	add.s32 	%r330, %r527, 1;
	ld.local.f32 	%f138, [%rd169+4];
	mul.wide.s32 	%rd172, %r329, 4;
	add.s64 	%rd173, %rd2, %rd172;
	ld.local.f32 	%f139, [%rd173];
	setp.lt.f32 	%p119, %f138, %f139;
	selp.b32 	%r331, %r330, %r329, %p119;
	add.s32 	%r332, %r527, 2;
	ld.local.f32 	%f140, [%rd169+8];
	mul.wide.s32 	%rd174, %r331, 4;
	add.s64 	%rd175, %rd2, %rd174;
	ld.local.f32 	%f141, [%rd175];
	setp.lt.f32 	%p120, %f140, %f141;
	selp.b32 	%r333, %r332, %r331, %p120;
	add.s32 	%r334, %r527, 3;
	ld.local.f32 	%f142, [%rd169+12];
	mul.wide.s32 	%rd176, %r333, 4;
	add.s64 	%rd177, %rd2, %rd176;
	ld.local.f32 	%f143, [%rd177];
	setp.lt.f32 	%p121, %f142, %f143;
	selp.b32 	%r536, %r334, %r333, %p121;
	add.s32 	%r527, %r527, 4;
$L__BB1_23:
	setp.eq.s32 	%p122, %r86, 0;
	@%p122 bra 	$L__BB1_93;
	mul.wide.u32 	%rd178, %r527, 4;
	add.s64 	%rd17, %rd2, %rd178;
	ld.local.f32 	%f144, [%rd17];
	mul.wide.s32 	%rd179, %r536, 4;
	add.s64 	%rd180, %rd2, %rd179;
	ld.local.f32 	%f145, [%rd180];
	setp.lt.f32 	%p123, %f144, %f145;
	selp.b32 	%r536, %r527, %r536, %p123;
	setp.eq.s32 	%p124, %r86, 1;
	@%p124 bra 	$L__BB1_93;
	add.s32 	%r335, %r527, 1;
	ld.local.f32 	%f146, [%rd17+4];
	mul.wide.s32 	%rd181, %r536, 4;
	add.s64 	%rd182, %rd2, %rd181;
	ld.local.f32 	%f147, [%rd182];
	setp.lt.f32 	%p125, %f146, %f147;
	selp.b32 	%r536, %r335, %r536, %p125;
	setp.eq.s32 	%p126, %r86, 2;
	@%p126 bra 	$L__BB1_93;
	add.s32 	%r336, %r527, 2;
	ld.local.f32 	%f148, [%rd17+8];
	mul.wide.s32 	%rd183, %r536, 4;
	add.s64 	%rd184, %rd2, %rd183;
	ld.local.f32 	%f149, [%rd184];
	setp.lt.f32 	%p127, %f148, %f149;
	selp.b32 	%r536, %r336, %r536, %p127;
	bra.uni 	$L__BB1_93;
$L__BB1_27:
	add.s32 	%r514, %r484, -1;
	setp.lt.s32 	%p44, %r484, 2;
	mov.b64 	%rd344, 0;
	@%p44 bra 	$L__BB1_48;
	mov.b32 	%r500, 0;
	mov.u32 	%r490, %r514;
$L__BB1_29:
	sub.s32 	%r253, %r490, %r500;
	shr.u32 	%r254, %r253, 31;
	add.s32 	%r255, %r253, %r254;
	shr.s32 	%r256, %r255, 1;
	mul.wide.s32 	%rd72, %r500, 4;
	add.s64 	%rd73, %rd2, %rd72;
	ld.local.f32 	%f1, [%rd73];
	mul.wide.s32 	%rd74, %r256, 4;
	add.s64 	%rd75, %rd73, %rd74;
	ld.local.f32 	%f2, [%rd75];
	setp.geu.f32 	%p45, %f1, %f2;
	@%p45 bra 	$L__BB1_32;
	mul.wide.s32 	%rd78, %r490, 4;
	add.s64 	%rd79, %rd2, %rd78;
	ld.local.f32 	%f3, [%rd79];
	setp.lt.f32 	%p48, %f2, %f3;
	mov.f32 	%f293, %f2;
	@%p48 bra 	$L__BB1_34;
	setp.lt.f32 	%p49, %f1, %f3;
	selp.f32 	%f293, %f3, %f1, %p49;
	bra.uni 	$L__BB1_34;
$L__BB1_32:
	mul.wide.s32 	%rd76, %r490, 4;
	add.s64 	%rd77, %rd2, %rd76;
	ld.local.f32 	%f5, [%rd77];
	setp.lt.f32 	%p46, %f1, %f5;
	mov.f32 	%f293, %f1;
	@%p46 bra 	$L__BB1_34;
	setp.lt.f32 	%p47, %f2, %f5;
	selp.f32 	%f293, %f5, %f2, %p47;
$L__BB1_34:
	setp.lt.s32 	%p50, %r490, %r500;
	mov.u32 	%r493, %r500;
	mov.u32 	%r492, %r490;
	@%p50 bra 	$L__BB1_43;
	mov.u32 	%r492, %r490;
	mov.u32 	%r493, %r500;
$L__BB1_36:
	mov.u32 	%r494, %r493;
$L__BB1_37:
	mov.u32 	%r493, %r494;
	mul.wide.s32 	%rd80, %r493, 4;
	add.s64 	%rd5, %rd2, %rd80;
	ld.local.f32 	%f8, [%rd5];
	setp.lt.f32 	%p51, %f8, %f293;
	add.s32 	%r494, %r493, 1;
	@%p51 bra 	$L__BB1_37;
	mov.u32 	%r495, %r492;
$L__BB1_39:
	mov.u32 	%r492, %r495;
	mul.wide.s32 	%rd81, %r492, 4;
	add.s64 	%rd6, %rd2, %rd81;
	ld.local.f32 	%f9, [%rd6];
	setp.gt.f32 	%p52, %f9, %f293;
	add.s32 	%r495, %r492, -1;
	@%p52 bra 	$L__BB1_39;
	setp.gt.s32 	%p53, %r493, %r492;
	@%p53 bra 	$L__BB1_42;
	st.local.f32 	[%rd5], %f9;
	st.local.f32 	[%rd6], %f8;
	mov.u32 	%r493, %r494;
	mov.u32 	%r492, %r495;
$L__BB1_42:
	setp.le.s32 	%p54, %r493, %r492;
	@%p54 bra 	$L__BB1_36;
$L__BB1_43:
	setp.le.s32 	%p55, %r26, %r492;
	@%p55 bra 	$L__BB1_46;
	setp.ge.s32 	%p56, %r26, %r493;
	mov.u32 	%r500, %r493;
	mov.u32 	%r492, %r490;
	@%p56 bra 	$L__BB1_46;
	mul.wide.u32 	%rd84, %r26, 4;
	add.s64 	%rd85, %rd2, %rd84;
	ld.local.f32 	%f298, [%rd85];
	bra.uni 	$L__BB1_49;
$L__BB1_46:
	setp.lt.s32 	%p57, %r500, %r492;
	mov.u32 	%r490, %r492;
	@%p57 bra 	$L__BB1_29;
	cvt.s64.s32 	%rd344, %r500;
$L__BB1_48:
	shl.b64 	%rd82, %rd344, 2;
	add.s64 	%rd83, %rd2, %rd82;
	ld.local.f32 	%f298, [%rd83];
$L__BB1_49:
	setp.lt.s32 	%p58, %r484, 2;
	mov.b64 	%rd345, 0;
	@%p58 bra 	$L__BB1_70;
	mov.b32 	%r512, 0;
	mov.u32 	%r502, %r514;
$L__BB1_51:
	sub.s32 	%r258, %r502, %r512;
	shr.u32 	%r259, %r258, 31;
	add.s32 	%r260, %r258, %r259;
	shr.s32 	%r261, %r260, 1;
	mul.wide.s32 	%rd87, %r512, 4;
	add.s64 	%rd88, %rd3, %rd87;
	ld.local.f32 	%f13, [%rd88];
	mul.wide.s32 	%rd89, %r261, 4;
	add.s64 	%rd90, %rd88, %rd89;
	ld.local.f32 	%f14, [%rd90];
	setp.geu.f32 	%p59, %f13, %f14;
	@%p59 bra 	$L__BB1_54;
	mul.wide.s32 	%rd93, %r502, 4;
	add.s64 	%rd94, %rd3, %rd93;
	ld.local.f32 	%f15, [%rd94];
	setp.lt.f32 	%p62, %f14, %f15;
	mov.f32 	%f295, %f14;
	@%p62 bra 	$L__BB1_56;
	setp.lt.f32 	%p63, %f13, %f15;
	selp.f32 	%f295, %f15, %f13, %p63;
	bra.uni 	$L__BB1_56;
$L__BB1_54:
	mul.wide.s32 	%rd91, %r502, 4;
	add.s64 	%rd92, %rd3, %rd91;
	ld.local.f32 	%f17, [%rd92];
	setp.lt.f32 	%p60, %f13, %f17;
	mov.f32 	%f295, %f13;
	@%p60 bra 	$L__BB1_56;
	setp.lt.f32 	%p61, %f14, %f17;
	selp.f32 	%f295, %f17, %f14, %p61;
$L__BB1_56:
	setp.lt.s32 	%p64, %r502, %r512;
	mov.u32 	%r505, %r512;
	mov.u32 	%r504, %r502;
	@%p64 bra 	$L__BB1_65;
	mov.u32 	%r504, %r502;
	mov.u32 	%r505, %r512;
$L__BB1_58:
	mov.u32 	%r506, %r505;
$L__BB1_59:
	mov.u32 	%r505, %r506;
	mul.wide.s32 	%rd95, %r505, 4;
	add.s64 	%rd9, %rd3, %rd95;
	ld.local.f32 	%f20, [%rd9];
	setp.lt.f32 	%p65, %f20, %f295;
	add.s32 	%r506, %r505, 1;
	@%p65 bra 	$L__BB1_59;
	mov.u32 	%r507, %r504;
$L__BB1_61:
	mov.u32 	%r504, %r507;
	mul.wide.s32 	%rd96, %r504, 4;
	add.s64 	%rd10, %rd3, %rd96;
	ld.local.f32 	%f21, [%rd10];
	setp.gt.f32 	%p66, %f21, %f295;
	add.s32 	%r507, %r504, -1;
	@%p66 bra 	$L__BB1_61;
	setp.gt.s32 	%p67, %r505, %r504;
	@%p67 bra 	$L__BB1_64;
	st.local.f32 	[%rd9], %f21;
	st.local.f32 	[%rd10], %f20;
	mov.u32 	%r505, %r506;
	mov.u32 	%r504, %r507;
$L__BB1_64:
	setp.le.s32 	%p68, %r505, %r504;
	@%p68 bra 	$L__BB1_58;
$L__BB1_65:
	setp.le.s32 	%p69, %r26, %r504;
	@%p69 bra 	$L__BB1_68;
	setp.ge.s32 	%p70, %r26, %r505;
	mov.u32 	%r512, %r505;
	mov.u32 	%r504, %r502;
	@%p70 bra 	$L__BB1_68;
	mul.wide.u32 	%rd99, %r26, 4;
	add.s64 	%rd100, %rd3, %rd99;
	ld.local.f32 	%f299, [%rd100];
	bra.uni 	$L__BB1_71;
$L__BB1_68:
	setp.lt.s32 	%p71, %r512, %r504;
	mov.u32 	%r502, %r504;
	@%p71 bra 	$L__BB1_51;
	cvt.s64.s32 	%rd345, %r512;
$L__BB1_70:
	shl.b64 	%rd97, %rd345, 2;
	add.s64 	%rd98, %rd3, %rd97;
	ld.local.f32 	%f299, [%rd98];
$L__BB1_71:
	setp.lt.s32 	%p72, %r484, 2;
	mov.b64 	%rd346, 0;
	@%p72 bra 	$L__BB1_92;
	mov.b32 	%r524, 0;
$L__BB1_73:
	sub.s32 	%r263, %r514, %r524;
	shr.u32 	%r264, %r263, 31;
	add.s32 	%r265, %r263, %r264;
	shr.s32 	%r266, %r265, 1;
	mul.wide.s32 	%rd102, %r524, 4;
	add.s64 	%rd103, %rd4, %rd102;
	ld.local.f32 	%f25, [%rd103];
	mul.wide.s32 	%rd104, %r266, 4;
	add.s64 	%rd105, %rd103, %rd104;
	ld.local.f32 	%f26, [%rd105];
	setp.geu.f32 	%p73, %f25, %f26;
	@%p73 bra 	$L__BB1_76;
	mul.wide.s32 	%rd108, %r514, 4;
	add.s64 	%rd109, %rd4, %rd108;
	ld.local.f32 	%f27, [%rd109];
	setp.lt.f32 	%p76, %f26, %f27;
	mov.f32 	%f297, %f26;
	@%p76 bra 	$L__BB1_78;
	setp.lt.f32 	%p77, %f25, %f27;
	selp.f32 	%f297, %f27, %f25, %p77;
	bra.uni 	$L__BB1_78;
$L__BB1_76:
	mul.wide.s32 	%rd106, %r514, 4;
	add.s64 	%rd107, %rd4, %rd106;
	ld.local.f32 	%f29, [%rd107];
	setp.lt.f32 	%p74, %f25, %f29;
	mov.f32 	%f297, %f25;
	@%p74 bra 	$L__BB1_78;
	setp.lt.f32 	%p75, %f26, %f29;
	selp.f32 	%f297, %f29, %f26, %p75;
$L__BB1_78:
	setp.lt.s32 	%p78, %r514, %r524;
	mov.u32 	%r517, %r524;
	mov.u32 	%r516, %r514;
	@%p78 bra 	$L__BB1_87;
	mov.u32 	%r516, %r514;
	mov.u32 	%r517, %r524;
$L__BB1_80:
	mov.u32 	%r518, %r517;
$L__BB1_81:
	mov.u32 	%r517, %r518;
	mul.wide.s32 	%rd110, %r517, 4;
	add.s64 	%rd13, %rd4, %rd110;
	ld.local.f32 	%f32, [%rd13];
	setp.lt.f32 	%p79, %f32, %f297;
	add.s32 	%r518, %r517, 1;
	@%p79 bra 	$L__BB1_81;
	mov.u32 	%r519, %r516;
$L__BB1_83:
	mov.u32 	%r516, %r519;
	mul.wide.s32 	%rd111, %r516, 4;
	add.s64 	%rd14, %rd4, %rd111;
	ld.local.f32 	%f33, [%rd14];
	setp.gt.f32 	%p80, %f33, %f297;
	add.s32 	%r519, %r516, -1;
	@%p80 bra 	$L__BB1_83;
	setp.gt.s32 	%p81, %r517, %r516;
	@%p81 bra 	$L__BB1_86;
	st.local.f32 	[%rd13], %f33;
	st.local.f32 	[%rd14], %f32;
	mov.u32 	%r517, %r518;
	mov.u32 	%r516, %r519;
$L__BB1_86:
	setp.le.s32 	%p82, %r517, %r516;
	@%p82 bra 	$L__BB1_80;
$L__BB1_87:
	setp.le.s32 	%p83, %r26, %r516;
	@%p83 bra 	$L__BB1_90;
	setp.ge.s32 	%p84, %r26, %r517;
	mov.u32 	%r524, %r517;
	mov.u32 	%r516, %r514;
	@%p84 bra 	$L__BB1_90;
	mul.wide.u32 	%rd114, %r26, 4;
	add.s64 	%rd115, %rd4, %rd114;
	ld.local.f32 	%f300, [%rd115];
	bra.uni 	$L__BB1_127;
$L__BB1_90:
	setp.lt.s32 	%p85, %r524, %r516;
	mov.u32 	%r514, %r516;
	@%p85 bra 	$L__BB1_73;
	cvt.s64.s32 	%rd346, %r524;
$L__BB1_92:
	shl.b64 	%rd112, %rd346, 2;
	add.s64 	%rd113, %rd4, %rd112;
	ld.local.f32 	%f300, [%rd113];
	bra.uni 	$L__BB1_127;
$L__BB1_93:
	mul.wide.u32 	%rd185, %r70, 4;
	add.s64 	%rd186, %rd2, %rd185;
	mul.wide.s32 	%rd187, %r536, 4;
	add.s64 	%rd188, %rd2, %rd187;
	ld.local.f32 	%f150, [%rd186];
	ld.local.f32 	%f151, [%rd188];
	st.local.f32 	[%rd186], %f151;
	st.local.f32 	[%rd188], %f150;
	setp.eq.s32 	%p128, %r70, %r26;
	add.s16 	%rs38, %rs38, 1;
	add.s16 	%rs37, %rs37, 1;
	@%p128 bra 	$L__BB1_94;
	bra.uni 	$L__BB1_14;
$L__BB1_94:
	mov.b32 	%r537, 0;
	mov.b16 	%rs39, 0;
	mov.u16 	%rs40, %rs39;
$L__BB1_95:
	mov.u32 	%r96, %r537;
	not.b32 	%r97, %r96;
	add.s32 	%r537, %r96, 1;
	setp.ge.s32 	%p129, %r537, %r484;
	mov.u32 	%r547, %r96;
	@%p129 bra 	$L__BB1_108;
	sub.s32 	%r339, %r484, %r96;
	add.s32 	%r340, %r339, -2;
	setp.lt.u32 	%p130, %r340, 15;
	mov.u32 	%r538, %r537;
	mov.u32 	%r547, %r96;
	@%p130 bra 	$L__BB1_98;
$L__BB1_97:
	.pragma "nounroll";
	mul.wide.u32 	%rd189, %r538, 4;
	add.s64 	%rd190, %rd3, %rd189;
	ld.local.f32 	%f152, [%rd190];
	mul.wide.s32 	%rd191, %r547, 4;
	add.s64 	%rd192, %rd3, %rd191;
	ld.local.f32 	%f153, [%rd192];
	setp.lt.f32 	%p131, %f152, %f153;
	selp.b32 	%r341, %r538, %r547, %p131;
	add.s32 	%r342, %r538, 1;
	ld.local.f32 	%f154, [%rd190+4];
	mul.wide.s32 	%rd193, %r341, 4;
	add.s64 	%rd194, %rd3, %rd193;
	ld.local.f32 	%f155, [%rd194];
	setp.lt.f32 	%p132, %f154, %f155;
	selp.b32 	%r343, %r342, %r341, %p132;
	add.s32 	%r344, %r538, 2;
	ld.local.f32 	%f156, [%rd190+8];
	mul.wide.s32 	%rd195, %r343, 4;
	add.s64 	%rd196, %rd3, %rd195;
	ld.local.f32 	%f157, [%rd196];
	setp.lt.f32 	%p133, %f156, %f157;
	selp.b32 	%r345, %r344, %r343, %p133;
	add.s32 	%r346, %r538, 3;
	ld.local.f32 	%f158, [%rd190+12];
	mul.wide.s32 	%rd197, %r345, 4;
	add.s64 	%rd198, %rd3, %rd197;
	ld.local.f32 	%f159, [%rd198];
	setp.lt.f32 	%p134, %f158, %f159;
	selp.b32 	%r347, %r346, %r345, %p134;
	add.s32 	%r348, %r538, 4;
	ld.local.f32 	%f160, [%rd190+16];
	mul.wide.s32 	%rd199, %r347, 4;
	add.s64 	%rd200, %rd3, %rd199;
	ld.local.f32 	%f161, [%rd200];
	setp.lt.f32 	%p135, %f160, %f161;
	selp.b32 	%r349, %r348, %r347, %p135;
	add.s32 	%r350, %r538, 5;
	ld.local.f32 	%f162, [%rd190+20];
	mul.wide.s32 	%rd201, %r349, 4;
	add.s64 	%rd202, %rd3, %rd201;
	ld.local.f32 	%f163, [%rd202];
	setp.lt.f32 	%p136, %f162, %f163;
	selp.b32 	%r351, %r350, %r349, %p136;
	add.s32 	%r352, %r538, 6;
	ld.local.f32 	%f164, [%rd190+24];
	mul.wide.s32 	%rd203, %r351, 4;
	add.s64 	%rd204, %rd3, %rd203;
	ld.local.f32 	%f165, [%rd204];
	setp.lt.f32 	%p137, %f164, %f165;
	selp.b32 	%r353, %r352, %r351, %p137;
	add.s32 	%r354, %r538, 7;
	ld.local.f32 	%f166, [%rd190+28];
	mul.wide.s32 	%rd205, %r353, 4;
	add.s64 	%rd206, %rd3, %rd205;
	ld.local.f32 	%f167, [%rd206];
	setp.lt.f32 	%p138, %f166, %f167;
	selp.b32 	%r355, %r354, %r353, %p138;
	add.s32 	%r356, %r538, 8;
	ld.local.f32 	%f168, [%rd190+32];
	mul.wide.s32 	%rd207, %r355, 4;
	add.s64 	%rd208, %rd3, %rd207;
	ld.local.f32 	%f169, [%rd208];
	setp.lt.f32 	%p139, %f168, %f169;
	selp.b32 	%r357, %r356, %r355, %p139;
	add.s32 	%r358, %r538, 9;
	ld.local.f32 	%f170, [%rd190+36];
	mul.wide.s32 	%rd209, %r357, 4;
	add.s64 	%rd210, %rd3, %rd209;
	ld.local.f32 	%f171, [%rd210];
	setp.lt.f32 	%p140, %f170, %f171;
	selp.b32 	%r359, %r358, %r357, %p140;
	add.s32 	%r360, %r538, 10;
	ld.local.f32 	%f172, [%rd190+40];
	mul.wide.s32 	%rd211, %r359, 4;
	add.s64 	%rd212, %rd3, %rd211;
	ld.local.f32 	%f173, [%rd212];
	setp.lt.f32 	%p141, %f172, %f173;
	selp.b32 	%r361, %r360, %r359, %p141;
	add.s32 	%r362, %r538, 11;
	ld.local.f32 	%f174, [%rd190+44];
	mul.wide.s32 	%rd213, %r361, 4;
	add.s64 	%rd214, %rd3, %rd213;
	ld.local.f32 	%f175, [%rd214];
	setp.lt.f32 	%p142, %f174, %f175;
	selp.b32 	%r363, %r362, %r361, %p142;
	add.s32 	%r364, %r538, 12;
	ld.local.f32 	%f176, [%rd190+48];
	mul.wide.s32 	%rd215, %r363, 4;
	add.s64 	%rd216, %rd3, %rd215;
	ld.local.f32 	%f177, [%rd216];
	setp.lt.f32 	%p143, %f176, %f177;
	selp.b32 	%r365, %r364, %r363, %p143;
	add.s32 	%r366, %r538, 13;
	ld.local.f32 	%f178, [%rd190+52];
	mul.wide.s32 	%rd217, %r365, 4;
	add.s64 	%rd218, %rd3, %rd217;
	ld.local.f32 	%f179, [%rd218];
	setp.lt.f32 	%p144, %f178, %f179;
	selp.b32 	%r367, %r366, %r365, %p144;
	add.s32 	%r368, %r538, 14;
	ld.local.f32 	%f180, [%rd190+56];
	mul.wide.s32 	%rd219, %r367, 4;
	add.s64 	%rd220, %rd3, %rd219;
	ld.local.f32 	%f181, [%rd220];
	setp.lt.f32 	%p145, %f180, %f181;
	selp.b32 	%r369, %r368, %r367, %p145;
	add.s32 	%r370, %r538, 15;
	ld.local.f32 	%f182, [%rd190+60];
	mul.wide.s32 	%rd221, %r369, 4;
	add.s64 	%rd222, %rd3, %rd221;
	ld.local.f32 	%f183, [%rd222];
	setp.lt.f32 	%p146, %f182, %f183;
	selp.b32 	%r547, %r370, %r369, %p146;
	add.s32 	%r538, %r538, 16;
	add.s32 	%r371, %r538, %r97;
	add.s32 	%r372, %r484, %r97;
	and.b32  	%r373, %r372, -16;
	setp.ne.s32 	%p147, %r371, %r373;
	@%p147 bra 	$L__BB1_97;
$L__BB1_98:
	add.s32 	%r375, %r484, %r97;
	and.b32  	%r376, %r375, 15;
	setp.eq.s32 	%p148, %r376, 0;
	@%p148 bra 	$L__BB1_108;
	not.b16 	%rs23, %rs40;
	add.s16 	%rs25, %rs23, %rs16;
	cvt.u32.u16 	%r378, %rs25;
	and.b32  	%r106, %r378, 15;
	add.s32 	%r379, %r106, -1;
	setp.lt.u32 	%p149, %r379, 7;
	@%p149 bra 	$L__BB1_101;
	mul.wide.u32 	%rd223, %r538, 4;
	add.s64 	%rd224, %rd3, %rd223;
	ld.local.f32 	%f184, [%rd224];
	mul.wide.s32 	%rd225, %r547, 4;
	add.s64 	%rd226, %rd3, %rd225;
	ld.local.f32 	%f185, [%rd226];
	setp.lt.f32 	%p150, %f184, %f185;
	selp.b32 	%r380, %r538, %r547, %p150;
	add.s32 	%r381, %r538, 1;
	ld.local.f32 	%f186, [%rd224+4];
	mul.wide.s32 	%rd227, %r380, 4;
	add.s64 	%rd228, %rd3, %rd227;
	ld.local.f32 	%f187, [%rd228];
	setp.lt.f32 	%p151, %f186, %f187;
	selp.b32 	%r382, %r381, %r380, %p151;
	add.s32 	%r383, %r538, 2;
	ld.local.f32 	%f188, [%rd224+8];
	mul.wide.s32 	%rd229, %r382, 4;
	add.s64 	%rd230, %rd3, %rd229;
	ld.local.f32 	%f189, [%rd230];
	setp.lt.f32 	%p152, %f188, %f189;
	selp.b32 	%r384, %r383, %r382, %p152;
	add.s32 	%r385, %r538, 3;
	ld.local.f32 	%f190, [%rd224+12];
	mul.wide.s32 	%rd231, %r384, 4;
	add.s64 	%rd232, %rd3, %rd231;
	ld.local.f32 	%f191, [%rd232];
	setp.lt.f32 	%p153, %f190, %f191;
	selp.b32 	%r386, %r385, %r384, %p153;
	add.s32 	%r387, %r538, 4;
	ld.local.f32 	%f192, [%rd224+16];
	mul.wide.s32 	%rd233, %r386, 4;
	add.s64 	%rd234, %rd3, %rd233;
	ld.local.f32 	%f193, [%rd234];
	setp.lt.f32 	%p154, %f192, %f193;
	selp.b32 	%r388, %r387, %r386, %p154;
	add.s32 	%r389, %r538, 5;
	ld.local.f32 	%f194, [%rd224+20];
	mul.wide.s32 	%rd235, %r388, 4;
	add.s64 	%rd236, %rd3, %rd235;
	ld.local.f32 	%f195, [%rd236];
	setp.lt.f32 	%p155, %f194, %f195;
	selp.b32 	%r390, %r389, %r388, %p155;
	add.s32 	%r391, %r538, 6;
	ld.local.f32 	%f196, [%rd224+24];
	mul.wide.s32 	%rd237, %r390, 4;
	add.s64 	%rd238, %rd3, %rd237;
	ld.local.f32 	%f197, [%rd238];
	setp.lt.f32 	%p156, %f196, %f197;
	selp.b32 	%r392, %r391, %r390, %p156;
	add.s32 	%r393, %r538, 7;
	ld.local.f32 	%f198, [%rd224+28];
	mul.wide.s32 	%rd239, %r392, 4;
	add.s64 	%rd240, %rd3, %rd239;
	ld.local.f32 	%f199, [%rd240];
	setp.lt.f32 	%p157, %f198, %f199;
	selp.b32 	%r547, %r393, %r392, %p157;
	add.s32 	%r538, %r538, 8;
$L__BB1_101:
	and.b32  	%r394, %r106, 7;
	setp.eq.s32 	%p158, %r394, 0;
	@%p158 bra 	$L__BB1_108;
	not.b16 	%rs26, %rs39;
	add.s16 	%rs28, %rs26, %rs16;
	cvt.u32.u16 	%r396, %rs28;
	and.b32  	%r397, %r396, 7;
	and.b32  	%r112, %r396, 3;
	add.s32 	%r398, %r397, -1;
	setp.lt.u32 	%p159, %r398, 3;
	@%p159 bra 	$L__BB1_104;
	mul.wide.u32 	%rd241, %r538, 4;
	add.s64 	%rd242, %rd3, %rd241;
	ld.local.f32 	%f200, [%rd242];
	mul.wide.s32 	%rd243, %r547, 4;
	add.s64 	%rd244, %rd3, %rd243;
	ld.local.f32 	%f201, [%rd244];
	setp.lt.f32 	%p160, %f200, %f201;
	selp.b32 	%r399, %r538, %r547, %p160;
	add.s32 	%r400, %r538, 1;
	ld.local.f32 	%f202, [%rd242+4];
	mul.wide.s32 	%rd245, %r399, 4;
	add.s64 	%rd246, %rd3, %rd245;
	ld.local.f32 	%f203, [%rd246];
	setp.lt.f32 	%p161, %f202, %f203;
	selp.b32 	%r401, %r400, %r399, %p161;
	add.s32 	%r402, %r538, 2;
	ld.local.f32 	%f204, [%rd242+8];
	mul.wide.s32 	%rd247, %r401, 4;
	add.s64 	%rd248, %rd3, %rd247;
	ld.local.f32 	%f205, [%rd248];
	setp.lt.f32 	%p162, %f204, %f205;
	selp.b32 	%r403, %r402, %r401, %p162;
	add.s32 	%r404, %r538, 3;
	ld.local.f32 	%f206, [%rd242+12];
	mul.wide.s32 	%rd249, %r403, 4;
	add.s64 	%rd250, %rd3, %rd249;
	ld.local.f32 	%f207, [%rd250];
	setp.lt.f32 	%p163, %f206, %f207;
	selp.b32 	%r547, %r404, %r403, %p163;
	add.s32 	%r538, %r538, 4;
$L__BB1_104:
	setp.eq.s32 	%p164, %r112, 0;
	@%p164 bra 	$L__BB1_108;
	mul.wide.u32 	%rd251, %r538, 4;
	add.s64 	%rd18, %rd3, %rd251;
	ld.local.f32 	%f208, [%rd18];
	mul.wide.s32 	%rd252, %r547, 4;
	add.s64 	%rd253, %rd3, %rd252;
	ld.local.f32 	%f209, [%rd253];
	setp.lt.f32 	%p165, %f208, %f209;
	selp.b32 	%r547, %r538, %r547, %p165;
	setp.eq.s32 	%p166, %r112, 1;
	@%p166 bra 	$L__BB1_108;
	add.s32 	%r405, %r538, 1;
	ld.local.f32 	%f210, [%rd18+4];
	mul.wide.s32 	%rd254, %r547, 4;
	add.s64 	%rd255, %rd3, %rd254;
	ld.local.f32 	%f211, [%rd255];
	setp.lt.f32 	%p167, %f210, %f211;
	selp.b32 	%r547, %r405, %r547, %p167;
	setp.eq.s32 	%p168, %r112, 2;
	@%p168 bra 	$L__BB1_108;
	add.s32 	%r406, %r538, 2;
	ld.local.f32 	%f212, [%rd18+8];
	mul.wide.s32 	%rd256, %r547, 4;
	add.s64 	%rd257, %rd3, %rd256;
	ld.local.f32 	%f213, [%rd257];
	setp.lt.f32 	%p169, %f212, %f213;
	selp.b32 	%r547, %r406, %r547, %p169;
$L__BB1_108:
	mul.wide.u32 	%rd258, %r96, 4;
	add.s64 	%rd259, %rd3, %rd258;
	mul.wide.s32 	%rd260, %r547, 4;
	add.s64 	%rd261, %rd3, %rd260;
	ld.local.f32 	%f214, [%rd259];
	ld.local.f32 	%f215, [%rd261];
	st.local.f32 	[%rd259], %f215;
	st.local.f32 	[%rd261], %f214;
	setp.eq.s32 	%p170, %r96, %r26;
	add.s16 	%rs40, %rs40, 1;
	add.s16 	%rs39, %rs39, 1;
	@%p170 bra 	$L__BB1_109;
	bra.uni 	$L__BB1_95;
$L__BB1_109:
	mov.b32 	%r548, 0;
	mov.b16 	%rs41, 0;
	mov.u16 	%rs42, %rs41;
$L__BB1_110:
	mov.u32 	%r122, %r548;
	not.b32 	%r408, %r122;
	add.s32 	%r123, %r484, %r408;
	add.s32 	%r548, %r122, 1;
	setp.ge.s32 	%p171, %r548, %r484;
	mov.u32 	%r561, %r122;
	@%p171 bra 	$L__BB1_125;
	sub.s32 	%r410, %r484, %r122;
	add.s32 	%r411, %r410, -2;
	setp.lt.u32 	%p172, %r411, 15;
	mov.u32 	%r556, %r548;
	mov.u32 	%r561, %r122;
	@%p172 bra 	$L__BB1_115;
	and.b32  	%r412, %r123, -16;
	neg.s32 	%r549, %r412;
	mov.u32 	%r550, %r122;
	mov.u32 	%r561, %r122;
$L__BB1_113:
	.pragma "nounroll";
	add.s32 	%r413, %r550, 1;
	mul.wide.u32 	%rd262, %r413, 4;
	add.s64 	%rd263, %rd4, %rd262;
	ld.local.f32 	%f216, [%rd263];
	mul.wide.s32 	%rd264, %r561, 4;
	add.s64 	%rd265, %rd4, %rd264;
	ld.local.f32 	%f217, [%rd265];
	setp.lt.f32 	%p173, %f216, %f217;
	selp.b32 	%r414, %r413, %r561, %p173;
	ld.local.f32 	%f218, [%rd263+4];
	mul.wide.s32 	%rd266, %r414, 4;
	add.s64 	%rd267, %rd4, %rd266;
	ld.local.f32 	%f219, [%rd267];
	setp.lt.f32 	%p174, %f218, %f219;
	add.s32 	%r415, %r550, 2;
	selp.b32 	%r416, %r415, %r414, %p174;
	ld.local.f32 	%f220, [%rd263+8];
	mul.wide.s32 	%rd268, %r416, 4;
	add.s64 	%rd269, %rd4, %rd268;
	ld.local.f32 	%f221, [%rd269];
	setp.lt.f32 	%p175, %f220, %f221;
	add.s32 	%r417, %r550, 3;
	selp.b32 	%r418, %r417, %r416, %p175;
	ld.local.f32 	%f222, [%rd263+12];
	mul.wide.s32 	%rd270, %r418, 4;
	add.s64 	%rd271, %rd4, %rd270;
	ld.local.f32 	%f223, [%rd271];
	setp.lt.f32 	%p176, %f222, %f223;
	add.s32 	%r419, %r550, 4;
	selp.b32 	%r420, %r419, %r418, %p176;
	ld.local.f32 	%f224, [%rd263+16];
	mul.wide.s32 	%rd272, %r420, 4;
	add.s64 	%rd273, %rd4, %rd272;
	ld.local.f32 	%f225, [%rd273];
	setp.lt.f32 	%p177, %f224, %f225;
	add.s32 	%r421, %r550, 5;
	selp.b32 	%r422, %r421, %r420, %p177;
	ld.local.f32 	%f226, [%rd263+20];
	mul.wide.s32 	%rd274, %r422, 4;
	add.s64 	%rd275, %rd4, %rd274;
	ld.local.f32 	%f227, [%rd275];
	setp.lt.f32 	%p178, %f226, %f227;
	add.s32 	%r423, %r550, 6;
	selp.b32 	%r424, %r423, %r422, %p178;
	ld.local.f32 	%f228, [%rd263+24];
	mul.wide.s32 	%rd276, %r424, 4;
	add.s64 	%rd277, %rd4, %rd276;
	ld.local.f32 	%f229, [%rd277];
	setp.lt.f32 	%p179, %f228, %f229;
	add.s32 	%r425, %r550, 7;
	selp.b32 	%r426, %r425, %r424, %p179;
	ld.local.f32 	%f230, [%rd263+28];
	mul.wide.s32 	%rd278, %r426, 4;
	add.s64 	%rd279, %rd4, %rd278;
	ld.local.f32 	%f231, [%rd279];
	setp.lt.f32 	%p180, %f230, %f231;
	add.s32 	%r427, %r550, 8;
	selp.b32 	%r428, %r427, %r426, %p180;
	ld.local.f32 	%f232, [%rd263+32];
	mul.wide.s32 	%rd280, %r428, 4;
	add.s64 	%rd281, %rd4, %rd280;
	ld.local.f32 	%f233, [%rd281];
	setp.lt.f32 	%p181, %f232, %f233;
	add.s32 	%r429, %r550, 9;
	selp.b32 	%r430, %r429, %r428, %p181;
	ld.local.f32 	%f234, [%rd263+36];
	mul.wide.s32 	%rd282, %r430, 4;
	add.s64 	%rd283, %rd4, %rd282;
	ld.local.f32 	%f235, [%rd283];
	setp.lt.f32 	%p182, %f234, %f235;
	add.s32 	%r431, %r550, 10;
	selp.b32 	%r432, %r431, %r430, %p182;
	ld.local.f32 	%f236, [%rd263+40];
	mul.wide.s32 	%rd284, %r432, 4;
	add.s64 	%rd285, %rd4, %rd284;
	ld.local.f32 	%f237, [%rd285];
	setp.lt.f32 	%p183, %f236, %f237;
	add.s32 	%r433, %r550, 11;
	selp.b32 	%r434, %r433, %r432, %p183;
	ld.local.f32 	%f238, [%rd263+44];
	mul.wide.s32 	%rd286, %r434, 4;
	add.s64 	%rd287, %rd4, %rd286;
	ld.local.f32 	%f239, [%rd287];
	setp.lt.f32 	%p184, %f238, %f239;
	add.s32 	%r435, %r550, 12;
	selp.b32 	%r436, %r435, %r434, %p184;
	ld.local.f32 	%f240, [%rd263+48];
	mul.wide.s32 	%rd288, %r436, 4;
	add.s64 	%rd289, %rd4, %rd288;
	ld.local.f32 	%f241, [%rd289];
	setp.lt.f32 	%p185, %f240, %f241;
	add.s32 	%r437, %r550, 13;
	selp.b32 	%r438, %r437, %r436, %p185;
	ld.local.f32 	%f242, [%rd263+52];
	mul.wide.s32 	%rd290, %r438, 4;
	add.s64 	%rd291, %rd4, %rd290;
	ld.local.f32 	%f243, [%rd291];
	setp.lt.f32 	%p186, %f242, %f243;
	add.s32 	%r439, %r550, 14;
	selp.b32 	%r440, %r439, %r438, %p186;
	ld.local.f32 	%f244, [%rd263+56];
	mul.wide.s32 	%rd292, %r440, 4;
	add.s64 	%rd293, %rd4, %rd292;
	ld.local.f32 	%f245, [%rd293];
	setp.lt.f32 	%p187, %f244, %f245;
	add.s32 	%r441, %r550, 15;
	selp.b32 	%r442, %r441, %r440, %p187;
	ld.local.f32 	%f246, [%rd263+60];
	mul.wide.s32 	%rd294, %r442, 4;
	add.s64 	%rd295, %rd4, %rd294;
	ld.local.f32 	%f247, [%rd295];
	setp.lt.f32 	%p188, %f246, %f247;
	add.s32 	%r550, %r550, 16;
	selp.b32 	%r561, %r550, %r442, %p188;
	add.s32 	%r549, %r549, 16;
	setp.ne.s32 	%p189, %r549, 0;
	@%p189 bra 	$L__BB1_113;
	add.s32 	%r556, %r550, 1;
$L__BB1_115:
	and.b32  	%r445, %r123, 15;
	setp.eq.s32 	%p190, %r445, 0;
	@%p190 bra 	$L__BB1_125;
	not.b16 	%rs31, %rs42;
	add.s16 	%rs33, %rs31, %rs16;
	cvt.u32.u16 	%r447, %rs33;
	and.b32  	%r136, %r447, 15;
	add.s32 	%r448, %r136, -1;
	setp.lt.u32 	%p191, %r448, 7;
	@%p191 bra 	$L__BB1_118;
	mul.wide.u32 	%rd296, %r556, 4;
	add.s64 	%rd297, %rd4, %rd296;
	ld.local.f32 	%f248, [%rd297];
	mul.wide.s32 	%rd298, %r561, 4;
	add.s64 	%rd299, %rd4, %rd298;
	ld.local.f32 	%f249, [%rd299];
	setp.lt.f32 	%p192, %f248, %f249;
	selp.b32 	%r449, %r556, %r561, %p192;
	add.s32 	%r450, %r556, 1;
	ld.local.f32 	%f250, [%rd297+4];
	mul.wide.s32 	%rd300, %r449, 4;
	add.s64 	%rd301, %rd4, %rd300;
	ld.local.f32 	%f251, [%rd301];
	setp.lt.f32 	%p193, %f250, %f251;
	selp.b32 	%r451, %r450, %r449, %p193;
	add.s32 	%r452, %r556, 2;
	ld.local.f32 	%f252, [%rd297+8];
	mul.wide.s32 	%rd302, %r451, 4;
	add.s64 	%rd303, %rd4, %rd302;
	ld.local.f32 	%f253, [%rd303];
	setp.lt.f32 	%p194, %f252, %f253;
	selp.b32 	%r453, %r452, %r451, %p194;
	add.s32 	%r454, %r556, 3;
	ld.local.f32 	%f254, [%rd297+12];
	mul.wide.s32 	%rd304, %r453, 4;
	add.s64 	%rd305, %rd4, %rd304;
	ld.local.f32 	%f255, [%rd305];
	setp.lt.f32 	%p195, %f254, %f255;
	selp.b32 	%r455, %r454, %r453, %p195;
	add.s32 	%r456, %r556, 4;
	ld.local.f32 	%f256, [%rd297+16];
	mul.wide.s32 	%rd306, %r455, 4;
	add.s64 	%rd307, %rd4, %rd306;
	ld.local.f32 	%f257, [%rd307];
	setp.lt.f32 	%p196, %f256, %f257;
	selp.b32 	%r457, %r456, %r455, %p196;
	add.s32 	%r458, %r556, 5;
	ld.local.f32 	%f258, [%rd297+20];
	mul.wide.s32 	%rd308, %r457, 4;
	add.s64 	%rd309, %rd4, %rd308;
	ld.local.f32 	%f259, [%rd309];
	setp.lt.f32 	%p197, %f258, %f259;
	selp.b32 	%r459, %r458, %r457, %p197;
	add.s32 	%r460, %r556, 6;
	ld.local.f32 	%f260, [%rd297+24];
	mul.wide.s32 	%rd310, %r459, 4;
	add.s64 	%rd311, %rd4, %rd310;
	ld.local.f32 	%f261, [%rd311];
	setp.lt.f32 	%p198, %f260, %f261;
	selp.b32 	%r461, %r460, %r459, %p198;
	add.s32 	%r462, %r556, 7;
	ld.local.f32 	%f262, [%rd297+28];
	mul.wide.s32 	%rd312, %r461, 4;
	add.s64 	%rd313, %rd4, %rd312;
	ld.local.f32 	%f263, [%rd313];
	setp.lt.f32 	%p199, %f262, %f263;
	selp.b32 	%r561, %r462, %r461, %p199;
	add.s32 	%r556, %r556, 8;
$L__BB1_118:
	and.b32  	%r463, %r136, 7;
	setp.eq.s32 	%p200, %r463, 0;
	@%p200 bra 	$L__BB1_125;
	not.b16 	%rs34, %rs41;
	add.s16 	%rs36, %rs34, %rs16;
	cvt.u32.u16 	%r465, %rs36;
	and.b32  	%r466, %r465, 7;
	and.b32  	%r142, %r465, 3;
	add.s32 	%r467, %r466, -1;
	setp.lt.u32 	%p201, %r467, 3;
	@%p201 bra 	$L__BB1_121;
	mul.wide.u32 	%rd314, %r556, 4;
	add.s64 	%rd315, %rd4, %rd314;
	ld.local.f32 	%f264, [%rd315];
	mul.wide.s32 	%rd316, %r561, 4;
	add.s64 	%rd317, %rd4, %rd316;
	ld.local.f32 	%f265, [%rd317];
	setp.lt.f32 	%p202, %f264, %f265;
	selp.b32 	%r468, %r556, %r561, %p202;
	add.s32 	%r469, %r556, 1;
	ld.local.f32 	%f266, [%rd315+4];
	mul.wide.s32 	%rd318, %r468, 4;
	add.s64 	%rd319, %rd4, %rd318;
	ld.local.f32 	%f267, [%rd319];
	setp.lt.f32 	%p203, %f266, %f267;
	selp.b32 	%r470, %r469, %r468, %p203;
	add.s32 	%r471, %r556, 2;
	ld.local.f32 	%f268, [%rd315+8];
	mul.wide.s32 	%rd320, %r470, 4;
	add.s64 	%rd321, %rd4, %rd320;
	ld.local.f32 	%f269, [%rd321];
	setp.lt.f32 	%p204, %f268, %f269;
	selp.b32 	%r472, %r471, %r470, %p204;
	add.s32 	%r473, %r556, 3;
	ld.local.f32 	%f270, [%rd315+12];
	mul.wide.s32 	%rd322, %r472, 4;
	add.s64 	%rd323, %rd4, %rd322;
	ld.local.f32 	%f271, [%rd323];
	setp.lt.f32 	%p205, %f270, %f271;
	selp.b32 	%r561, %r473, %r472, %p205;
	add.s32 	%r556, %r556, 4;
$L__BB1_121:
	setp.eq.s32 	%p206, %r142, 0;
	@%p206 bra 	$L__BB1_125;
	mul.wide.u32 	%rd324, %r556, 4;
	add.s64 	%rd19, %rd4, %rd324;
	ld.local.f32 	%f272, [%rd19];
	mul.wide.s32 	%rd325, %r561, 4;
	add.s64 	%rd326, %rd4, %rd325;
	ld.local.f32 	%f273, [%rd326];
	setp.lt.f32 	%p207, %f272, %f273;
	selp.b32 	%r561, %r556, %r561, %p207;
	setp.eq.s32 	%p208, %r142, 1;
	@%p208 bra 	$L__BB1_125;
	add.s32 	%r474, %r556, 1;
	ld.local.f32 	%f274, [%rd19+4];
	mul.wide.s32 	%rd327, %r561, 4;
	add.s64 	%rd328, %rd4, %rd327;
	ld.local.f32 	%f275, [%rd328];
	setp.lt.f32 	%p209, %f274, %f275;
	selp.b32 	%r561, %r474, %r561, %p209;
	setp.eq.s32 	%p210, %r142, 2;
	@%p210 bra 	$L__BB1_125;
	add.s32 	%r475, %r556, 2;
	ld.local.f32 	%f276, [%rd19+8];
	mul.wide.s32 	%rd329, %r561, 4;
	add.s64 	%rd330, %rd4, %rd329;
	ld.local.f32 	%f277, [%rd330];
	setp.lt.f32 	%p211, %f276, %f277;
	selp.b32 	%r561, %r475, %r561, %p211;
$L__BB1_125:
	mul.wide.u32 	%rd331, %r122, 4;
	add.s64 	%rd332, %rd4, %rd331;
	mul.wide.s32 	%rd333, %r561, 4;
	add.s64 	%rd334, %rd4, %rd333;
	ld.local.f32 	%f278, [%rd332];
	ld.local.f32 	%f279, [%rd334];
	st.local.f32 	[%rd332], %f279;
	st.local.f32 	[%rd334], %f278;
	setp.ne.s32 	%p212, %r122, %r26;
	add.s16 	%rs42, %rs42, 1;
	add.s16 	%rs41, %rs41, 1;
	@%p212 bra 	$L__BB1_110;
$L__BB1_126:
	mul.wide.s32 	%rd335, %r26, 4;
	add.s64 	%rd336, %rd2, %rd335;
	ld.local.f32 	%f298, [%rd336];
	add.s64 	%rd337, %rd3, %rd335;
	ld.local.f32 	%f299, [%rd337];
	add.s64 	%rd338, %rd4, %rd335;
	ld.local.f32 	%f300, [%rd338];
$L__BB1_127:
	ld.param.f32 	%f292, [_Z24multiscale_median_kernelPfS_iiifi_param_5];
	ld.param.u64 	%rd343, [_Z24multiscale_median_kernelPfS_iiifi_param_1];
	mad.lo.s32 	%r476, %r152, %r163, %r1;
	shl.b32 	%r477, %r476, 2;
	mov.f32 	%f280, 0f3F800000;
	sub.f32 	%f281, %f280, %f292;
	mul.wide.s32 	%rd339, %r477, 4;
	add.s64 	%rd340, %rd1, %rd339;
	ld.global.f32 	%f282, [%rd340];
	mul.f32 	%f283, %f281, %f282;
	fma.rn.f32 	%f284, %f292, %f298, %f283;
	cvta.to.global.u64 	%rd341, %rd343;
	add.s64 	%rd342, %rd341, %rd339;
	st.global.f32 	[%rd342], %f284;
	ld.global.f32 	%f285, [%rd340+4];
	mul.f32 	%f286, %f281, %f285;
	fma.rn.f32 	%f287, %f292, %f299, %f286;
	st.global.f32 	[%rd342+4], %f287;
	ld.global.f32 	%f288, [%rd340+8];
	mul.f32 	%f289, %f281, %f288;
	fma.rn.f32 	%f290, %f292, %f300, %f289;
	st.global.f32 	[%rd342+8], %f290;
	ld.global.f32 	%f291, [%rd340+12];
	st.global.f32 	[%rd342+12], %f291;
$L__BB1_128:
	ret;

}


// ===== COMPILED SASS (sm_100) =====

	.target	sm_100

	.elftype	@"ET_EXEC"


//--------------------- .note.nv.tkinfo           --------------------------
	.section	.note.nv.tkinfo,"",@"SHT_NOTE"
	.sectionflags	@"SHF_NOTE_NV_TKINFO"
	.tkinfo
        /*0018*/ 	.word	0x00000002
        /*0030*/ 	.string	""
        /*0030*/ 	.string	"ptxas"
        /*0030*/ 	.string	"Cuda compilation tools, release 13.0, V13.0.88"
        /*0030*/ 	.string	"Build cuda_13.0.r13.0/compiler.36424714_0"
        /*0030*/ 	.string	"-arch sm_100 -m 64 "



//--------------------- .note.nv.cuinfo           --------------------------
	.section	.note.nv.cuinfo,"",@"SHT_NOTE"
	.sectionflags	@"SHF_NOTE_NV_CUINFO"
        /*0018*/ 	.short	0x0002
        /*001a*/ 	.short	0x0064
        /*001c*/ 	.short	0x0082
	.zero		2


//--------------------- .nv.info                  --------------------------
	.section	.nv.info,"",@"SHT_CUDA_INFO"
	.align	4


	//----- nvinfo : EIATTR_REGCOUNT
	.align		4
        /*0000*/ 	.byte	0x04, 0x2f
        /*0002*/ 	.short	(.L_1 - .L_0)
	.align		4
.L_0:
        /*0004*/ 	.word	index@(_Z25median_filter_rgbf_kernelPKfPfiii)
        /*0008*/ 	.word	0x0000001e


	//----- nvinfo : EIATTR_FRAME_SIZE
	.align		4
.L_1:
        /*000c*/ 	.byte	0x04, 0x11
        /*000e*/ 	.short	(.L_3 - .L_2)
	.align		4
.L_2:
        /*0010*/ 	.word	index@(_Z25median_filter_rgbf_kernelPKfPfiii)
        /*0014*/ 	.word	0x00000000


	//----- nvinfo : EIATTR_REGCOUNT
	.align		4
.L_3:
        /*0018*/ 	.byte	0x04, 0x2f
        /*001a*/ 	.short	(.L_5 - .L_4)
	.align		4
.L_4:
        /*001c*/ 	.word	index@(_Z24multiscale_median_kernelPfS_iiifi)
        /*0020*/ 	.word	0x00000020


	//----- nvinfo : EIATTR_FRAME_SIZE
	.align		4
.L_5:
        /*0024*/ 	.byte	0x04, 0x11
        /*0026*/ 	.short	(.L_7 - .L_6)
	.align		4
.L_6:
        /*0028*/ 	.word	index@(_Z24multiscale_median_kernelPfS_iiifi)
        /*002c*/ 	.word	0x00000a90


	//----- nvinfo : EIATTR_MIN_STACK_SIZE
	.align		4
.L_7:
        /*0030*/ 	.byte	0x04, 0x12
        /*0032*/ 	.short	(.L_9 - .L_8)
	.align		4
.L_8:
        /*0034*/ 	.word	index@(_Z24multiscale_median_kernelPfS_iiifi)
        /*0038*/ 	.word	0x00000a90


	//----- nvinfo : EIATTR_MIN_STACK_SIZE
	.align		4
.L_9:
        /*003c*/ 	.byte	0x04, 0x12
        /*003e*/ 	.short	(.L_11 - .L_10)
	.align		4
.L_10:
        /*0040*/ 	.word	index@(_Z25median_filter_rgbf_kernelPKfPfiii)
        /*0044*/ 	.word	0x00000000
.L_11:


//--------------------- .nv.compat                --------------------------
	.section	.nv.compat,"",@"SHT_CUDA_COMPAT_INFO"
	.align	4
        /*0000*/ 	.byte	0x02, 0x09, 0x00, 0x00, 0x02, 0x02, 0x01, 0x00, 0x02, 0x05, 0x05, 0x00, 0x03, 0x07, 0x01, 0x01
        /*0010*/ 	.byte	0x02, 0x03, 0x00, 0x00, 0x02, 0x06, 0x01, 0x00, 0x04, 0x0b, 0x08, 0x00, 0x09, 0x00, 0x00, 0x00
        /*0020*/ 	.byte	0x00, 0x00, 0x00, 0x00


//--------------------- .nv.info._Z24multiscale_median_kernelPfS_iiifi --------------------------
	.section	.nv.info._Z24multiscale_median_kernelPfS_iiifi,"",@"SHT_CUDA_INFO"
	.sectionflags	@""
	.align	4


	//----- nvinfo : EIATTR_CUDA_API_VERSION
	.align		4
        /*0000*/ 	.byte	0x04, 0x37
        /*0002*/ 	.short	(.L_13 - .L_12)
.L_12:
        /*0004*/ 	.word	0x00000082


	//----- nvinfo : EIATTR_KPARAM_INFO
	.align		4
.L_13:
        /*0008*/ 	.byte	0x04, 0x17
        /*000a*/ 	.short	(.L_15 - .L_14)
.L_14:
        /*000c*/ 	.word	0x00000000
        /*0010*/ 	.short	0x0006
        /*0012*/ 	.short	0x0020
        /*0014*/ 	.byte	0x00, 0xf0, 0x11, 0x00


	//----- nvinfo : EIATTR_KPARAM_INFO
	.align		4
.L_15:
        /*0018*/ 	.byte	0x04, 0x17
        /*001a*/ 	.short	(.L_17 - .L_16)
.L_16:
        /*001c*/ 	.word	0x00000000
        /*0020*/ 	.short	0x0005
        /*0022*/ 	.short	0x001c
        /*0024*/ 	.byte	0x00, 0xf0, 0x11, 0x00


	//----- nvinfo : EIATTR_KPARAM_INFO
	.align		4
.L_17:
        /*0028*/ 	.byte	0x04, 0x17
        /*002a*/ 	.short	(.L_19 - .L_18)
.L_18:
        /*002c*/ 	.word	0x00000000
        /*0030*/ 	.short	0x0004
        /*0032*/ 	.short	0x0018
        /*0034*/ 	.byte	0x00, 0xf0, 0x11, 0x00


	//----- nvinfo : EIATTR_KPARAM_INFO
	.align		4
.L_19:
        /*0038*/ 	.byte	0x04, 0x17
        /*003a*/ 	.short	(.L_21 - .L_20)
.L_20:
        /*003c*/ 	.word	0x00000000
        /*0040*/ 	.short	0x0003
        /*0042*/ 	.short	0x0014
        /*0044*/ 	.byte	0x00, 0xf0, 0x11, 0x00


	//----- nvinfo : EIATTR_KPARAM_INFO
	.align		4
.L_21:
        /*0048*/ 	.byte	0x04, 0x17
        /*004a*/ 	.short	(.L_23 - .L_22)
.L_22:
        /*004c*/ 	.word	0x00000000
        /*0050*/ 	.short	0x0002
        /*0052*/ 	.short	0x0010
        /*0054*/ 	.byte	0x00, 0xf0, 0x11, 0x00


	//----- nvinfo : EIATTR_KPARAM_INFO
	.align		4
.L_23:
        /*0058*/ 	.byte	0x04, 0x17
        /*005a*/ 	.short	(.L_25 - .L_24)
.L_24:
        /*005c*/ 	.word	0x00000000
        /*0060*/ 	.short	0x0001
        /*0062*/ 	.short	0x0008
        /*0064*/ 	.byte	0x00, 0xf5, 0x21, 0x00


	//----- nvinfo : EIATTR_KPARAM_INFO
	.align		4
.L_25:
        /*0068*/ 	.byte	0x04, 0x17
        /*006a*/ 	.short	(.L_27 - .L_26)
.L_26:
        /*006c*/ 	.word	0x00000000
        /*0070*/ 	.short	0x0000
        /*0072*/ 	.short	0x0000
        /*0074*/ 	.byte	0x00, 0xf5, 0x21, 0x00


	//----- nvinfo : EIATTR_SPARSE_MMA_MASK
	.align		4
.L_27:
        /*0078*/ 	.byte	0x03, 0x50
        /*007a*/ 	.short	0x0000


	//----- nvinfo : EIATTR_MAXREG_COUNT
	.align		4
        /*007c*/ 	.byte	0x03, 0x1b
        /*007e*/ 	.short	0x00ff


	//----- nvinfo : EIATTR_MERCURY_ISA_VERSION
	.align		4
        /*0080*/ 	.byte	0x03, 0x5f
        /*0082*/ 	.short	0x0101


	//----- nvinfo : EIATTR_VRC_CTA_INIT_COUNT
	.align		4
        /*0084*/ 	.byte	0x02, 0x4a
	.zero		1
	.zero		1


	//----- nvinfo : EIATTR_EXIT_INSTR_OFFSETS
	.align		4
        /*0088*/ 	.byte	0x04, 0x1c
        /*008a*/ 	.short	(.L_29 - .L_28)


	//   ....[0]....
.L_28:
        /*008c*/ 	.word	0x000000d0


	//   ....[1]....
        /*0090*/ 	.word	0x00004c80


	//----- nvinfo : EIATTR_CRS_STACK_SIZE
	.align		4
.L_29:
        /*0094*/ 	.byte	0x04, 0x1e
        /*0096*/ 	.short	(.L_31 - .L_30)
.L_30:
        /*0098*/ 	.word	0x00000000


	//----- nvinfo : EIATTR_CBANK_PARAM_SIZE
	.align		4
.L_31:
        /*009c*/ 	.byte	0x03, 0x19
        /*009e*/ 	.short	0x0024


	//----- nvinfo : EIATTR_PARAM_CBANK
	.align		4
        /*00a0*/ 	.byte	0x04, 0x0a
        /*00a2*/ 	.short	(.L_33 - .L_32)
	.align		4
.L_32:
        /*00a4*/ 	.word	index@(.nv.constant0._Z24multiscale_median_kernelPfS_iiifi)
        /*00a8*/ 	.short	0x0380
        /*00aa*/ 	.short	0x0024


	//----- nvinfo : EIATTR_SW_WAR
	.align		4
.L_33:
        /*00ac*/ 	.byte	0x04, 0x36
        /*00ae*/ 	.short	(.L_35 - .L_34)
.L_34:
        /*00b0*/ 	.word	0x00000008
.L_35:


//--------------------- .nv.info._Z25median_filter_rgbf_kernelPKfPfiii --------------------------
	.section	.nv.info._Z25median_filter_rgbf_kernelPKfPfiii,"",@"SHT_CUDA_INFO"
	.sectionflags	@""
	.align	4


	//----- nvinfo : EIATTR_CUDA_API_VERSION
	.align		4
        /*0000*/ 	.byte	0x04, 0x37
        /*0002*/ 	.short	(.L_37 - .L_36)
.L_36:
        /*0004*/ 	.word	0x00000082


	//----- nvinfo : EIATTR_KPARAM_INFO
	.align		4
.L_37:
        /*0008*/ 	.byte	0x04, 0x17
        /*000a*/ 	.short	(.L_39 - .L_38)
.L_38:
        /*000c*/ 	.word	0x00000000
        /*0010*/ 	.short	0x0004
        /*0012*/ 	.short	0x0018
        /*0014*/ 	.byte	0x00, 0xf0, 0x11, 0x00


	//----- nvinfo : EIATTR_KPARAM_INFO
	.align		4
.L_39:
        /*0018*/ 	.byte	0x04, 0x17
        /*001a*/ 	.short	(.L_41 - .L_40)
.L_40:
        /*001c*/ 	.word	0x00000000
        /*0020*/ 	.short	0x0003
        /*0022*/ 	.short	0x0014
        /*0024*/ 	.byte	0x00, 0xf0, 0x11, 0x00


	//----- nvinfo : EIATTR_KPARAM_INFO
	.align		4
.L_41:
        /*0028*/ 	.byte	0x04, 0x17
        /*002a*/ 	.short	(.L_43 - .L_42)
.L_42:
        /*002c*/ 	.word	0x00000000
        /*0030*/ 	.short	0x0002
        /*0032*/ 	.short	0x0010
        /*0034*/ 	.byte	0x00, 0xf0, 0x11, 0x00


	//----- nvinfo : EIATTR_KPARAM_INFO
	.align		4
.L_43:
        /*0038*/ 	.byte	0x04, 0x17
        /*003a*/ 	.short	(.L_45 - .L_44)
.L_44:
        /*003c*/ 	.word	0x00000000
        /*0040*/ 	.short	0x0001
        /*0042*/ 	.short	0x0008
        /*0044*/ 	.byte	0x00, 0xf5, 0x21, 0x00


	//----- nvinfo : EIATTR_KPARAM_INFO
	.align		4
.L_45:
        /*0048*/ 	.byte	0x04, 0x17
        /*004a*/ 	.short	(.L_47 - .L_46)
.L_46:
        /*004c*/ 	.word	0x00000000
        /*0050*/ 	.short	0x0000
        /*0052*/ 	.short	0x0000
        /*0054*/ 	.byte	0x00, 0xf5, 0x21, 0x00


	//----- nvinfo : EIATTR_SPARSE_MMA_MASK
	.align		4
.L_47:
        /*0058*/ 	.byte	0x03, 0x50
        /*005a*/ 	.short	0x0000


	//----- nvinfo : EIATTR_MAXREG_COUNT
	.align		4
        /*005c*/ 	.byte	0x03, 0x1b
        /*005e*/ 	.short	0x00ff


	//----- nvinfo : EIATTR_MERCURY_ISA_VERSION
	.align		4
        /*0060*/ 	.byte	0x03, 0x5f
        /*0062*/ 	.short	0x0101


	//----- nvinfo : EIATTR_VRC_CTA_INIT_COUNT
	.align		4
        /*0064*/ 	.byte	0x02, 0x4a
	.zero		1
	.zero		1


	//----- nvinfo : EIATTR_EXIT_INSTR_OFFSETS
	.align		4
        /*0068*/ 	.byte	0x04, 0x1c
        /*006a*/ 	.short	(.L_49 - .L_48)


	//   ....[0]....
.L_48:
        /*006c*/ 	.word	0x00000110


	//   ....[1]....
        /*0070*/ 	.word	0x000023e0


	//----- nvinfo : EIATTR_CBANK_PARAM_SIZE
	.align		4
.L_49:
        /*0074*/ 	.byte	0x03, 0x19
        /*0076*/ 	.short	0x001c


	//----- nvinfo : EIATTR_PARAM_CBANK
	.align		4
        /*0078*/ 	.byte	0x04, 0x0a
        /*007a*/ 	.short	(.L_51 - .L_50)
	.align		4
.L_50:
        /*007c*/ 	.word	index@(.nv.constant0._Z25median_filter_rgbf_kernelPKfPfiii)
        /*0080*/ 	.short	0x0380
        /*0082*/ 	.short	0x001c


	//----- nvinfo : EIATTR_SW_WAR
	.align		4
.L_51:
        /*0084*/ 	.byte	0x04, 0x36
        /*0086*/ 	.short	(.L_53 - .L_52)
.L_52:
        /*0088*/ 	.word	0x00000008
.L_53:


//--------------------- .nv.callgraph             --------------------------
	.section	.nv.callgraph,"",@"SHT_CUDA_CALLGRAPH"
	.align	4
	.sectionentsize	8
	.align		4
        /*0000*/ 	.word	0x00000000
	.align		4
        /*0004*/ 	.word	0xffffffff
	.align		4
        /*0008*/ 	.word	0x00000000
	.align		4
        /*000c*/ 	.word	0xfffffffe
	.align		4
        /*0010*/ 	.word	0x00000000
	.align		4
        /*0014*/ 	.word	0xfffffffd
	.align		4
        /*0018*/ 	.word	0x00000000
	.align		4
        /*001c*/ 	.word	0xfffffffc


//--------------------- .text._Z24multiscale_median_kernelPfS_iiifi --------------------------
	.section	.text._Z24multiscale_median_kernelPfS_iiifi,"ax",@progbits
	.align	128
        .global         _Z24multiscale_median_kernelPfS_iiifi
        .type           _Z24multiscale_median_kernelPfS_iiifi,@function
        .size           _Z24multiscale_median_kernelPfS_iiifi,(.L_x_107 - _Z24multiscale_median_kernelPfS_iiifi)
        .other          _Z24multiscale_median_kernelPfS_iiifi,@"STO_CUDA_ENTRY STV_DEFAULT"
_Z24multiscale_median_kernelPfS_iiifi:
.text._Z24multiscale_median_kernelPfS_iiifi:
[----:B------:R-:W0:Y:S01]  /*0000*/  LDC R1, c[0x0][0x37c] ;  /* 0x0000df00ff017b82 */ /* 0x000e220000000800 */
[----:B------:R-:W1:Y:S07]  /*0010*/  S2R R5, SR_TID.Y ;  /* 0x0000000000057919 */ /* 0x000e6e0000002200 */
[----:B------:R-:W2:Y:S01]  /*0020*/  LDC R3, c[0x0][0x360] ;  /* 0x0000d800ff037b82 */ /* 0x000ea20000000800 */
[----:B------:R-:W3:Y:S01]  /*0030*/  LDCU.64 UR4, c[0x0][0x390] ;  /* 0x00007200ff0477ac */ /* 0x000ee20008000a00 */
[----:B0-----:R-:W-:Y:S01]  /*0040*/  VIADD R1, R1, 0xfffff570 ;  /* 0xfffff57001017836 */ /* 0x001fe20000000000 */
[----:B------:R-:W2:Y:S05]  /*0050*/  S2R R2, SR_TID.X ;  /* 0x0000000000027919 */ /* 0x000eaa0000002100 */
[----:B------:R-:W1:Y:S08]  /*0060*/  S2UR UR7, SR_CTAID.Y ;  /* 0x00000000000779c3 */ /* 0x000e700000002600 */
[----:B------:R-:W1:Y:S08]  /*0070*/  LDC R0, c[0x0][0x364] ;  /* 0x0000d900ff007b82 */ /* 0x000e700000000800 */
[----:B------:R-:W2:Y:S01]  /*0080*/  S2UR UR6, SR_CTAID.X ;  /* 0x00000000000679c3 */ /* 0x000ea20000002500 */
[----:B-1----:R-:W-:-:S05]  /*0090*/  IMAD R0, R0, UR7, R5 ;  /* 0x0000000700007c24 */ /* 0x002fca000f8e0205 */
[----:B---3--:R-:W-:Y:S01]  /*00a0*/  ISETP.GE.AND P0, PT, R0, UR5, PT ;  /* 0x0000000500007c0c */ /* 0x008fe2000bf06270 */
[----:B--2---:R-:W-:-:S05]  /*00b0*/  IMAD R3, R3, UR6, R2 ;  /* 0x0000000603037c24 */ /* 0x004fca000f8e0202 */
[----:B------:R-:W-:-:S13]  /*00c0*/  ISETP.GE.OR P0, PT, R3, UR4, P0 ;  /* 0x0000000403007c0c */ /* 0x000fda0008706670 */
[----:B------:R-:W-:Y:S05]  /*00d0*/  @P0 EXIT ;  /* 0x000000000000094d */ /* 0x000fea0003800000 */
[----:B------:R-:W0:Y:S01]  /*00e0*/  LDCU UR5, c[0x0][0x398] ;  /* 0x00007300ff0577ac */ /* 0x000e220008000800 */
[----:B------:R-:W-:Y:S02]  /*00f0*/  IMAD.MOV.U32 R6, RZ, RZ, RZ ;  /* 0x000000ffff067224 */ /* 0x000fe400078e00ff */
[C---:B------:R-:W-:Y:S01]  /*0100*/  VIADD R2, R1.reuse, 0x384 ;  /* 0x0000038401027836 */ /* 0x040fe20000000000 */
[----:B------:R-:W1:Y:S01]  /*0110*/  LDCU.64 UR12, c[0x0][0x358] ;  /* 0x00006b00ff0c77ac */ /* 0x000e620008000a00 */
[----:B------:R-:W-:Y:S01]  /*0120*/  VIADD R4, R1, 0x708 ;  /* 0x0000070801047836 */ /* 0x000fe20000000000 */
[----:B0-----:R-:W-:-:S09]  /*0130*/  UISETP.GE.AND UP0, UPT, UR5, URZ, UPT ;  /* 0x000000ff0500728c */ /* 0x001fd2000bf06270 */
[----:B-1----:R-:W-:Y:S05]  /*0140*/  BRA.U !UP0, `(.L_x_0) ;  /* 0x00000011080c7547 */ /* 0x002fea000b800000 */
[----:B------:R-:W-:Y:S01]  /*0150*/  UIADD3 UR7, UPT, UPT, -UR5, URZ, URZ ;  /* 0x000000ff05077290 */ /* 0x000fe2000fffe1ff */
[----:B------:R-:W-:Y:S01]  /*0160*/  IMAD.MOV.U32 R6, RZ, RZ, RZ ;  /* 0x000000ffff067224 */ /* 0x000fe200078e00ff */
[----:B------:R-:W-:Y:S02]  /*0170*/  USHF.L.U32 UR8, UR5, 0x1, URZ ;  /* 0x0000000105087899 */ /* 0x000fe400080006ff */
[----:B------:R-:W-:Y:S02]  /*0180*/  UIADD3 UR4, UPT, UPT, UR4, -0x1, URZ ;  /* 0xffffffff04047890 */ /* 0x000fe4000fffe0ff */
[----:B------:R-:W-:Y:S01]  /*0190*/  ULOP3.LUT UR9, UR8, 0xfffffff8, URZ, 0xc0, !UPT ;  /* 0xfffffff808097892 */ /* 0x000fe2000f8ec0ff */
[----:B------:R-:W-:-:S11]  /*01a0*/  UMOV UR5, UR7 ;  /* 0x0000000700057c82 */ /* 0x000fd60008000000 */
.L_x_5:
[----:B0-----:R-:W0:Y:S01]  /*01b0*/  LDC R8, c[0x0][0x394] ;  /* 0x0000e500ff087b82 */ /* 0x001e220000000800 */
[----:B------:R-:W1:Y:S01]  /*01c0*/  LDCU UR11, c[0x0][0x398] ;  /* 0x00007300ff0b77ac */ /* 0x000e620008000800 */
[----:B------:R-:W-:Y:S01]  /*01d0*/  IADD3 R5, PT, PT, R0, UR5, RZ ;  /* 0x0000000500057c10 */ /* 0x000fe2000fffe0ff */
[----:B------:R-:W-:-:S03]  /*01e0*/  ULOP3.LUT UR6, UR8, 0x6, URZ, 0xc0, !UPT ;  /* 0x0000000608067892 */ /* 0x000fc6000f8ec0ff */
[----:B------:R-:W-:Y:S01]  /*01f0*/  ISETP.GE.AND P0, PT, R5, RZ, PT ;  /* 0x000000ff0500720c */ /* 0x000fe20003f06270 */
[----:B------:R-:W-:-:S03]  /*0200*/  UISETP.GE.U32.AND UP0, UPT, UR6, 0x3, UPT ;  /* 0x000000030600788c */ /* 0x000fc6000bf06070 */
[----:B------:R-:W-:Y:S01]  /*0210*/  UMOV UR6, UR7 ;  /* 0x0000000700067c82 */ /* 0x000fe20008000000 */
[----:B-1----:R-:W-:Y:S02]  /*0220*/  UISETP.GE.U32.AND UP2, UPT, UR11, 0x4, UPT ;  /* 0x000000040b00788c */ /* 0x002fe4000bf46070 */
[----:B------:R-:W-:Y:S01]  /*0230*/  ULOP3.LUT UR10, UR11, 0x1, URZ, 0xc0, !UPT ;  /* 0x000000010b0a7892 */ /* 0x000fe2000f8ec0ff */
[----:B0-----:R-:W-:-:S03]  /*0240*/  ISETP.GE.AND P1, PT, R5, R8, PT ;  /* 0x000000080500720c */ /* 0x001fc60003f26270 */
[----:B------:R-:W-:-:S10]  /*0250*/  UISETP.NE.U32.AND UP1, UPT, UR10, 0x1, UPT ;  /* 0x000000010a00788c */ /* 0x000fd4000bf25070 */
[----:B------:R-:W-:-:S05]  /*0260*/  @P1 VIADD R5, R8, 0xffffffff ;  /* 0xffffffff08051836 */ /* 0x000fca0000000000 */
[----:B------:R-:W-:Y:S01]  /*0270*/  SEL R5, R5, RZ, P0 ;  /* 0x000000ff05057207 */ /* 0x000fe20000000000 */
[----:B------:R-:W-:Y:S06]  /*0280*/  BRA.U !UP2, `(.L_x_1) ;  /* 0x000000050ae47547 */ /* 0x000fec000b800000 */
[----:B------:R-:W0:Y:S01]  /*0290*/  LDC.64 R12, c[0x0][0x380] ;  /* 0x0000e000ff0c7b82 */ /* 0x000e220000000a00 */
[----:B------:R-:W1:Y:S01]  /*02a0*/  LDCU UR14, c[0x0][0x390] ;  /* 0x00007200ff0e77ac */ /* 0x000e620008000800 */
[----:B------:R-:W-:-:S05]  /*02b0*/  UMOV UR6, UR7 ;  /* 0x0000000700067c82 */ /* 0x000fca0008000000 */
.L_x_2:
[----:B0-----:R-:W-:-:S05]  /*02c0*/  VIADD R25, R3, UR6 ;  /* 0x0000000603197c36 */ /* 0x001fca0008000000 */
[C---:B-1----:R-:W-:Y:S02]  /*02d0*/  ISETP.GE.AND P1, PT, R25.reuse, UR14, PT ;  /* 0x0000000e19007c0c */ /* 0x042fe4000bf26270 */
[C---:B------:R-:W-:Y:S02]  /*02e0*/  ISETP.GE.AND P0, PT, R25.reuse, RZ, PT ;  /* 0x000000ff1900720c */ /* 0x040fe40003f06270 */
[----:B------:R-:W-:-:S04]  /*02f0*/  SEL R7, R25, UR4, !P1 ;  /* 0x0000000419077c07 */ /* 0x000fc8000c800000 */
[----:B------:R-:W-:-:S05]  /*0300*/  SEL R8, R7, RZ, P0 ;  /* 0x000000ff07087207 */ /* 0x000fca0000000000 */
[----:B------:R-:W-:-:S04]  /*0310*/  IMAD R8, R5, UR14, R8 ;  /* 0x0000000e05087c24 */ /* 0x000fc8000f8e0208 */
[----:B------:R-:W-:-:S04]  /*0320*/  IMAD.SHL.U32 R9, R8, 0x4, RZ ;  /* 0x0000000408097824 */ /* 0x000fc800078e00ff */
[----:B0-----:R-:W-:-:S04]  /*0330*/  IMAD.WIDE R8, R9, 0x4, R12 ;  /* 0x0000000409087825 */ /* 0x001fc800078e020c */
[----:B------:R-:W-:Y:S01]  /*0340*/  VIADD R7, R25, 0x1 ;  /* 0x0000000119077836 */ /* 0x000fe20000000000 */
[----:B------:R-:W2:Y:S04]  /*0350*/  LDG.E R19, desc[UR12][R8.64] ;  /* 0x0000000c08137981 */ /* 0x000ea8000c1e1900 */
[C---:B------:R-:W-:Y:S01]  /*0360*/  ISETP.GE.AND P1, PT, R7.reuse, UR14, PT ;  /* 0x0000000e07007c0c */ /* 0x040fe2000bf26270 */
[----:B------:R-:W3:Y:S01]  /*0370*/  LDG.E R28, desc[UR12][R8.64+0x4] ;  /* 0x0000040c081c7981 */ /* 0x000ee2000c1e1900 */
[C---:B------:R-:W-:Y:S02]  /*0380*/  ISETP.GE.AND P0, PT, R7.reuse, RZ, PT ;  /* 0x000000ff0700720c */ /* 0x040fe40003f06270 */
[----:B------:R-:W-:Y:S01]  /*0390*/  SEL R7, R7, UR4, !P1 ;  /* 0x0000000407077c07 */ /* 0x000fe2000c800000 */
[----:B------:R0:W4:Y:S03]  /*03a0*/  LDG.E R29, desc[UR12][R8.64+0x8] ;  /* 0x0000080c081d7981 */ /* 0x000126000c1e1900 */
[----:B------:R-:W-:-:S05]  /*03b0*/  SEL R10, R7, RZ, P0 ;  /* 0x000000ff070a7207 */ /* 0x000fca0000000000 */
[----:B------:R-:W-:Y:S01]  /*03c0*/  IMAD R10, R5, UR14, R10 ;  /* 0x0000000e050a7c24 */ /* 0x000fe2000f8e020a */
[----:B------:R-:W-:-:S03]  /*03d0*/  IADD3 R7, PT, PT, R25, 0x2, RZ ;  /* 0x0000000219077810 */ /* 0x000fc60007ffe0ff */
[----:B------:R-:W-:Y:S01]  /*03e0*/  IMAD.SHL.U32 R11, R10, 0x4, RZ ;  /* 0x000000040a0b7824 */ /* 0x000fe200078e00ff */
[----:B------:R-:W-:-:S03]  /*03f0*/  ISETP.GE.AND P1, PT, R7, UR14, PT ;  /* 0x0000000e07007c0c */ /* 0x000fc6000bf26270 */
[----:B------:R-:W-:Y:S01]  /*0400*/  IMAD.WIDE R10, R11, 0x4, R12 ;  /* 0x000000040b0a7825 */ /* 0x000fe200078e020c */
[C---:B------:R-:W-:Y:S02]  /*0410*/  ISETP.GE.AND P0, PT, R7.reuse, RZ, PT ;  /* 0x000000ff0700720c */ /* 0x040fe40003f06270 */
[----:B------:R-:W-:Y:S02]  /*0420*/  SEL R7, R7, UR4, !P1 ;  /* 0x0000000407077c07 */ /* 0x000fe4000c800000 */
[----:B------:R-:W5:Y:S02]  /*0430*/  LDG.E R27, desc[UR12][R10.64] ;  /* 0x0000000c0a1b7981 */ /* 0x000f64000c1e1900 */
[----:B------:R-:W-:Y:S02]  /*0440*/  SEL R14, R7, RZ, P0 ;  /* 0x000000ff070e7207 */ /* 0x000fe40000000000 */
[----:B------:R-:W4:Y:S03]  /*0450*/  LDG.E R23, desc[UR12][R10.64+0x4] ;  /* 0x0000040c0a177981 */ /* 0x000f26000c1e1900 */
[----:B------:R-:W-:Y:S01]  /*0460*/  IMAD R14, R5, UR14, R14 ;  /* 0x0000000e050e7c24 */ /* 0x000fe2000f8e020e */
[----:B------:R1:W4:Y:S03]  /*0470*/  LDG.E R21, desc[UR12][R10.64+0x8] ;  /* 0x0000080c0a157981 */ /* 0x000326000c1e1900 */
[----:B------:R-:W-:-:S04]  /*0480*/  IMAD.SHL.U32 R7, R14, 0x4, RZ ;  /* 0x000000040e077824 */ /* 0x000fc800078e00ff */
[----:B0-----:R-:W-:-:S05]  /*0490*/  IMAD.WIDE R8, R7, 0x4, R12 ;  /* 0x0000000407087825 */ /* 0x001fca00078e020c */
[----:B------:R-:W4:Y:S04]  /*04a0*/  LDG.E R22, desc[UR12][R8.64] ;  /* 0x0000000c08167981 */ /* 0x000f28000c1e1900 */
[----:B------:R-:W4:Y:S01]  /*04b0*/  LDG.E R24, desc[UR12][R8.64+0x4] ;  /* 0x0000040c08187981 */ /* 0x000f22000c1e1900 */
[C---:B------:R-:W-:Y:S02]  /*04c0*/  VIADD R14, R25.reuse, 0x3 ;  /* 0x00000003190e7836 */ /* 0x040fe40000000000 */
[----:B------:R-:W-:Y:S01]  /*04d0*/  VIADD R15, R25, 0x4 ;  /* 0x00000004190f7836 */ /* 0x000fe20000000000 */
[----:B------:R0:W4:Y:S02]  /*04e0*/  LDG.E R7, desc[UR12][R8.64+0x8] ;  /* 0x0000080c08077981 */ /* 0x000124000c1e1900 */
[----:B------:R-:W-:-:S02]  /*04f0*/  ISETP.GE.AND P1, PT, R14, UR14, PT ;  /* 0x0000000e0e007c0c */ /* 0x000fc4000bf26270 */
[C---:B------:R-:W-:Y:S02]  /*0500*/  ISETP.GE.AND P0, PT, R14.reuse, RZ, PT ;  /* 0x000000ff0e00720c */ /* 0x040fe40003f06270 */
[----:B------:R-:W-:Y:S02]  /*0510*/  SEL R14, R14, UR4, !P1 ;  /* 0x000000040e0e7c07 */ /* 0x000fe4000c800000 */
[C---:B------:R-:W-:Y:S02]  /*0520*/  ISETP.GE.AND P1, PT, R15.reuse, UR14, PT ;  /* 0x0000000e0f007c0c */ /* 0x040fe4000bf26270 */
[----:B------:R-:W-:Y:S02]  /*0530*/  SEL R14, R14, RZ, P0 ;  /* 0x000000ff0e0e7207 */ /* 0x000fe40000000000 */
[C---:B------:R-:W-:Y:S02]  /*0540*/  ISETP.GE.AND P0, PT, R15.reuse, RZ, PT ;  /* 0x000000ff0f00720c */ /* 0x040fe40003f06270 */
[----:B------:R-:W-:Y:S01]  /*0550*/  SEL R15, R15, UR4, !P1 ;  /* 0x000000040f0f7c07 */ /* 0x000fe2000c800000 */
[----:B------:R-:W-:Y:S01]  /*0560*/  IMAD R14, R5, UR14, R14 ;  /* 0x0000000e050e7c24 */ /* 0x000fe2000f8e020e */
[----:B-1----:R-:W-:-:S02]  /*0570*/  LEA R11, R6, R1, 0x2 ;  /* 0x00000001060b7211 */ /* 0x002fc400078e10ff */
[----:B0-----:R-:W-:Y:S01]  /*0580*/  SEL R8, R15, RZ, P0 ;  /* 0x000000ff0f087207 */ /* 0x001fe20000000000 */
[----:B------:R-:W-:-:S04]  /*0590*/  IMAD.SHL.U32 R17, R14, 0x4, RZ ;  /* 0x000000040e117824 */ /* 0x000fc800078e00ff */
[----:B------:R-:W-:Y:S02]  /*05a0*/  IMAD R8, R5, UR14, R8 ;  /* 0x0000000e05087c24 */ /* 0x000fe4000f8e0208 */
[----:B------:R-:W-:-:S04]  /*05b0*/  IMAD.WIDE R16, R17, 0x4, R12 ;  /* 0x0000000411107825 */ /* 0x000fc800078e020c */
[----:B------:R-:W-:Y:S01]  /*05c0*/  IMAD.SHL.U32 R15, R8, 0x4, RZ ;  /* 0x00000004080f7824 */ /* 0x000fe200078e00ff */
[----:B------:R-:W4:Y:S03]  /*05d0*/  LDG.E R9, desc[UR12][R16.64+0x4] ;  /* 0x0000040c10097981 */ /* 0x000f26000c1e1900 */
[----:B------:R-:W-:Y:S01]  /*05e0*/  IMAD.WIDE R14, R15, 0x4, R12 ;  /* 0x000000040f0e7825 */ /* 0x000fe200078e020c */
[----:B------:R-:W4:Y:S04]  /*05f0*/  LDG.E R8, desc[UR12][R16.64] ;  /* 0x0000000c10087981 */ /* 0x000f28000c1e1900 */
[----:B------:R-:W4:Y:S04]  /*0600*/  LDG.E R10, desc[UR12][R16.64+0x8] ;  /* 0x0000080c100a7981 */ /* 0x000f28000c1e1900 */
[----:B------:R-:W4:Y:S04]  /*0610*/  LDG.E R18, desc[UR12][R14.64] ;  /* 0x0000000c0e127981 */ /* 0x000f28000c1e1900 */
[----:B------:R-:W4:Y:S04]  /*0620*/  LDG.E R20, desc[UR12][R14.64+0x4] ;  /* 0x0000040c0e147981 */ /* 0x000f28000c1e1900 */
[----:B------:R0:W4:Y:S02]  /*0630*/  LDG.E R26, desc[UR12][R14.64+0x8] ;  /* 0x0000080c0e1a7981 */ /* 0x000124000c1e1900 */
[----:B0-----:R-:W-:-:S02]  /*0640*/  VIADD R14, R25, 0x6 ;  /* 0x00000006190e7836 */ /* 0x001fc40000000000 */
[----:B--2---:R0:W-:Y:S02]  /*0650*/  STL [R11], R19 ;  /* 0x000000130b007387 */ /* 0x0041e40000100800 */
[----:B0-----:R-:W-:-:S05]  /*0660*/  VIADD R19, R25, 0x5 ;  /* 0x0000000519137836 */ /* 0x001fca0000000000 */
[C---:B------:R-:W-:Y:S02]  /*0670*/  ISETP.GE.AND P1, PT, R19.reuse, UR14, PT ;  /* 0x0000000e13007c0c */ /* 0x040fe4000bf26270 */
[C---:B------:R-:W-:Y:S02]  /*0680*/  ISETP.GE.AND P0, PT, R19.reuse, RZ, PT ;  /* 0x000000ff1300720c */ /* 0x040fe40003f06270 */
[----:B------:R-:W-:-:S04]  /*0690*/  SEL R16, R19, UR4, !P1 ;  /* 0x0000000413107c07 */ /* 0x000fc8000c800000 */
[----:B------:R-:W-:Y:S01]  /*06a0*/  SEL R16, R16, RZ, P0 ;  /* 0x000000ff10107207 */ /* 0x000fe20000000000 */
[----:B------:R-:W-:Y:S01]  /*06b0*/  VIADD R25, R25, 0x7 ;  /* 0x0000000719197836 */ /* 0x000fe20000000000 */
[----:B------:R-:W-:-:S03]  /*06c0*/  ISETP.GE.AND P1, PT, R14, UR14, PT ;  /* 0x0000000e0e007c0c */ /* 0x000fc6000bf26270 */
[----:B------:R-:W-:Y:S01]  /*06d0*/  IMAD R16, R5, UR14, R16 ;  /* 0x0000000e05107c24 */ /* 0x000fe2000f8e0210 */
[C---:B------:R-:W-:Y:S02]  /*06e0*/  ISETP.GE.AND P0, PT, R14.reuse, RZ, PT ;  /* 0x000000ff0e00720c */ /* 0x040fe40003f06270 */
[----:B------:R-:W-:Y:S01]  /*06f0*/  SEL R14, R14, UR4, !P1 ;  /* 0x000000040e0e7c07 */ /* 0x000fe2000c800000 */
[----:B------:R-:W-:Y:S01]  /*0700*/  IMAD.SHL.U32 R17, R16, 0x4, RZ ;  /* 0x0000000410117824 */ /* 0x000fe200078e00ff */
[----:B------:R-:W-:Y:S02]  /*0710*/  ISETP.GE.AND P1, PT, R25, UR14, PT ;  /* 0x0000000e19007c0c */ /* 0x000fe4000bf26270 */
[----:B------:R-:W-:Y:S01]  /*0720*/  SEL R14, R14, RZ, P0 ;  /* 0x000000ff0e0e7207 */ /* 0x000fe20000000000 */
[----:B------:R-:W-:Y:S01]  /*0730*/  IMAD.WIDE R16, R17, 0x4, R12 ;  /* 0x0000000411107825 */ /* 0x000fe200078e020c */
[C---:B------:R-:W-:Y:S02]  /*0740*/  ISETP.GE.AND P0, PT, R25.reuse, RZ, PT ;  /* 0x000000ff1900720c */ /* 0x040fe40003f06270 */
[----:B------:R-:W-:Y:S01]  /*0750*/  SEL R25, R25, UR4, !P1 ;  /* 0x0000000419197c07 */ /* 0x000fe2000c800000 */
[----:B---3--:R0:W-:Y:S04]  /*0760*/  STL [R11+0x384], R28 ;  /* 0x0003841c0b007387 */ /* 0x0081e80000100800 */
[----:B-----5:R1:W-:Y:S04]  /*0770*/  STL [R11+0x4], R27 ;  /* 0x0000041b0b007387 */ /* 0x0203e80000100800 */
[----:B------:R-:W2:Y:S04]  /*0780*/  LDG.E R19, desc[UR12][R16.64+0x4] ;  /* 0x0000040c10137981 */ /* 0x000ea8000c1e1900 */
[----:B0-----:R-:W3:Y:S04]  /*0790*/  LDG.E R28, desc[UR12][R16.64] ;  /* 0x0000000c101c7981 */ /* 0x001ee8000c1e1900 */
[----:B-1----:R0:W5:Y:S01]  /*07a0*/  LDG.E R27, desc[UR12][R16.64+0x8] ;  /* 0x0000080c101b7981 */ /* 0x002162000c1e1900 */
[----:B------:R-:W-:Y:S01]  /*07b0*/  IMAD R14, R5, UR14, R14 ;  /* 0x0000000e050e7c24 */ /* 0x000fe2000f8e020e */
[----:B0-----:R-:W-:-:S05]  /*07c0*/  SEL R16, R25, RZ, P0 ;  /* 0x000000ff19107207 */ /* 0x001fca0000000000 */
[----:B------:R-:W-:Y:S02]  /*07d0*/  IMAD R16, R5, UR14, R16 ;  /* 0x0000000e05107c24 */ /* 0x000fe4000f8e0210 */
[----:B------:R-:W-:-:S03]  /*07e0*/  IMAD.SHL.U32 R15, R14, 0x4, RZ ;  /* 0x000000040e0f7824 */ /* 0x000fc600078e00ff */
[----:B------:R-:W-:Y:S01]  /*07f0*/  SHF.L.U32 R17, R16, 0x2, RZ ;  /* 0x0000000210117819 */ /* 0x000fe200000006ff */
[----:B------:R-:W-:-:S04]  /*0800*/  IMAD.WIDE R14, R15, 0x4, R12 ;  /* 0x000000040f0e7825 */ /* 0x000fc800078e020c */
[----:B------:R-:W-:Y:S01]  /*0810*/  IMAD.WIDE R16, R17, 0x4, R12 ;  /* 0x0000000411107825 */ /* 0x000fe200078e020c */
[----:B----4-:R-:W-:Y:S04]  /*0820*/  STL [R11+0x708], R29 ;  /* 0x0007081d0b007387 */ /* 0x010fe80000100800 */
[----:B------:R0:W-:Y:S04]  /*0830*/  STL [R11+0x388], R23 ;  /* 0x000388170b007387 */ /* 0x0001e80000100800 */
[----:B------:R1:W-:Y:S04]  /*0840*/  STL [R11+0x70c], R21 ;  /* 0x00070c150b007387 */ /* 0x0003e80000100800 */
[----:B------:R4:W-:Y:S04]  /*0850*/  STL [R11+0x8], R22 ;  /* 0x000008160b007387 */ /* 0x0009e80000100800 */
[----:B------:R4:W-:Y:S04]  /*0860*/  STL [R11+0x38c], R24 ;  /* 0x00038c180b007387 */ /* 0x0009e80000100800 */
[----:B------:R-:W5:Y:S04]  /*0870*/  LDG.E R25, desc[UR12][R14.64] ;  /* 0x0000000c0e197981 */ /* 0x000f68000c1e1900 */
[----:B0-----:R-:W5:Y:S04]  /*0880*/  LDG.E R23, desc[UR12][R14.64+0x4] ;  /* 0x0000040c0e177981 */ /* 0x001f68000c1e1900 */
[----:B------:R-:W5:Y:S04]  /*0890*/  LDG.E R29, desc[UR12][R14.64+0x8] ;  /* 0x0000080c0e1d7981 */ /* 0x000f68000c1e1900 */
[----:B-1----:R-:W5:Y:S04]  /*08a0*/  LDG.E R21, desc[UR12][R16.64] ;  /* 0x0000000c10157981 */ /* 0x002f68000c1e1900 */
[----:B----4-:R-:W4:Y:S04]  /*08b0*/  LDG.E R22, desc[UR12][R16.64+0x4] ;  /* 0x0000040c10167981 */ /* 0x010f28000c1e1900 */
[----:B------:R-:W4:Y:S01]  /*08c0*/  LDG.E R24, desc[UR12][R16.64+0x8] ;  /* 0x0000080c10187981 */ /* 0x000f22000c1e1900 */
[----:B------:R-:W-:-:S03]  /*08d0*/  UIADD3 UR6, UPT, UPT, UR6, 0x8, URZ ;  /* 0x0000000806067890 */ /* 0x000fc6000fffe0ff */
[----:B------:R0:W-:Y:S04]  /*08e0*/  STL [R11+0x710], R7 ;  /* 0x000710070b007387 */ /* 0x0001e80000100800 */
[----:B------:R0:W-:Y:S04]  /*08f0*/  STL [R11+0xc], R8 ;  /* 0x00000c080b007387 */ /* 0x0001e80000100800 */
[----:B------:R0:W-:Y:S04]  /*0900*/  STL [R11+0x390], R9 ;  /* 0x000390090b007387 */ /* 0x0001e80000100800 */
[----:B------:R0:W-:Y:S04]  /*0910*/  STL [R11+0x714], R10 ;  /* 0x0007140a0b007387 */ /* 0x0001e80000100800 */
[----:B------:R0:W-:Y:S04]  /*0920*/  STL [R11+0x10], R18 ;  /* 0x000010120b007387 */ /* 0x0001e80000100800 */
[----:B------:R0:W-:Y:S04]  /*0930*/  STL [R11+0x394], R20 ;  /* 0x000394140b007387 */ /* 0x0001e80000100800 */
[----:B------:R0:W-:Y:S01]  /*0940*/  STL [R11+0x718], R26 ;  /* 0x0007181a0b007387 */ /* 0x0001e20000100800 */
[----:B------:R-:W-:-:S04]  /*0950*/  UIADD3 UR10, UPT, UPT, UR6, UR11, URZ ;  /* 0x0000000b060a7290 */ /* 0x000fc8000fffe0ff */
[----:B------:R-:W-:Y:S01]  /*0960*/  UISETP.NE.AND UP2, UPT, UR10, UR9, UPT ;  /* 0x000000090a00728c */ /* 0x000fe2000bf45270 */
[----:B------:R-:W-:Y:S01]  /*0970*/  VIADD R6, R6, 0x8 ;  /* 0x0000000806067836 */ /* 0x000fe20000000000 */
[----:B--2---:R0:W-:Y:S04]  /*0980*/  STL [R11+0x398], R19 ;  /* 0x000398130b007387 */ /* 0x0041e80000100800 */
[----:B---3--:R0:W-:Y:S04]  /*0990*/  STL [R11+0x14], R28 ;  /* 0x0000141c0b007387 */ /* 0x0081e80000100800 */
[----:B-----5:R0:W-:Y:S04]  /*09a0*/  STL [R11+0x71c], R27 ;  /* 0x00071c1b0b007387 */ /* 0x0201e80000100800 */
[----:B------:R0:W-:Y:S04]  /*09b0*/  STL [R11+0x18], R25 ;  /* 0x000018190b007387 */ /* 0x0001e80000100800 */
[----:B------:R0:W-:Y:S04]  /*09c0*/  STL [R11+0x39c], R23 ;  /* 0x00039c170b007387 */ /* 0x0001e80000100800 */
[----:B------:R0:W-:Y:S04]  /*09d0*/  STL [R11+0x720], R29 ;  /* 0x0007201d0b007387 */ /* 0x0001e80000100800 */
[----:B------:R0:W-:Y:S04]  /*09e0*/  STL [R11+0x1c], R21 ;  /* 0x00001c150b007387 */ /* 0x0001e80000100800 */
[----:B----4-:R0:W-:Y:S04]  /*09f0*/  STL [R11+0x3a0], R22 ;  /* 0x0003a0160b007387 */ /* 0x0101e80000100800 */
[----:B------:R0:W-:Y:S01]  /*0a00*/  STL [R11+0x724], R24 ;  /* 0x000724180b007387 */ /* 0x0001e20000100800 */
[----:B------:R-:W-:Y:S05]  /*0a10*/  BRA.U UP2, `(.L_x_2) ;  /* 0xfffffff902287547 */ /* 0x000fea000b83ffff */
.L_x_1:
[----:B------:R-:W-:Y:S05]  /*0a20*/  BRA.U !UP0, `(.L_x_3) ;  /* 0x0000000108f47547 */ /* 0x000fea000b800000 */
[----:B------:R-:W1:Y:S01]  /*0a30*/  LDCU UR10, c[0x0][0x390] ;  /* 0x00007200ff0a77ac */ /* 0x000e620008000800 */
[----:B0-----:R-:W-:Y:S01]  /*0a40*/  VIADD R7, R3, UR6 ;  /* 0x0000000603077c36 */ /* 0x001fe20008000000 */
[----:B------:R-:W0:Y:S03]  /*0a50*/  LDC.64 R10, c[0x0][0x380] ;  /* 0x0000e000ff0a7b82 */ /* 0x000e260000000a00 */
[C---:B------:R-:W-:Y:S01]  /*0a60*/  VIADD R9, R7.reuse, 0x1 ;  /* 0x0000000107097836 */ /* 0x040fe20000000000 */
[C---:B------:R-:W-:Y:S01]  /*0a70*/  ISETP.GE.AND P0, PT, R7.reuse, RZ, PT ;  /* 0x000000ff0700720c */ /* 0x040fe20003f06270 */
[C---:B------:R-:W-:Y:S02]  /*0a80*/  VIADD R12, R7.reuse, 0x2 ;  /* 0x00000002070c7836 */ /* 0x040fe40000000000 */
[----:B------:R-:W-:Y:S01]  /*0a90*/  VIADD R13, R7, 0x3 ;  /* 0x00000003070d7836 */ /* 0x000fe20000000000 */
[----:B------:R-:W-:-:S02]  /*0aa0*/  ISETP.GE.AND P2, PT, R9, RZ, PT ;  /* 0x000000ff0900720c */ /* 0x000fc40003f46270 */
[----:B-1----:R-:W-:Y:S02]  /*0ab0*/  ISETP.GE.AND P1, PT, R7, UR10, PT ;  /* 0x0000000a07007c0c */ /* 0x002fe4000bf26270 */
[----:B------:R-:W-:Y:S02]  /*0ac0*/  ISETP.GE.AND P5, PT, R9, UR10, PT ;  /* 0x0000000a09007c0c */ /* 0x000fe4000bfa6270 */
[----:B------:R-:W-:Y:S02]  /*0ad0*/  SEL R7, R7, UR4, !P1 ;  /* 0x0000000407077c07 */ /* 0x000fe4000c800000 */
[----:B------:R-:W-:Y:S02]  /*0ae0*/  ISETP.GE.AND P4, PT, R12, UR10, PT ;  /* 0x0000000a0c007c0c */ /* 0x000fe4000bf86270 */
[----:B------:R-:W-:Y:S02]  /*0af0*/  ISETP.GE.AND P3, PT, R13, UR10, PT ;  /* 0x0000000a0d007c0c */ /* 0x000fe4000bf66270 */
[----:B------:R-:W-:-:S02]  /*0b00*/  SEL R8, R7, RZ, P0 ;  /* 0x000000ff07087207 */ /* 0x000fc40000000000 */
[C---:B------:R-:W-:Y:S02]  /*0b10*/  ISETP.GE.AND P1, PT, R12.reuse, RZ, PT ;  /* 0x000000ff0c00720c */ /* 0x040fe40003f26270 */
[----:B------:R-:W-:Y:S01]  /*0b20*/  ISETP.GE.AND P0, PT, R13, RZ, PT ;  /* 0x000000ff0d00720c */ /* 0x000fe20003f06270 */
[----:B------:R-:W-:Y:S01]  /*0b30*/  IMAD R8, R5, UR10, R8 ;  /* 0x0000000a05087c24 */ /* 0x000fe2000f8e0208 */
[----:B------:R-:W-:Y:S02]  /*0b40*/  SEL R9, R9, UR4, !P5 ;  /* 0x0000000409097c07 */ /* 0x000fe4000e800000 */
[----:B------:R-:W-:Y:S02]  /*0b50*/  SEL R7, R12, UR4, !P4 ;  /* 0x000000040c077c07 */ /* 0x000fe4000e000000 */
[----:B------:R-:W-:Y:S02]  /*0b60*/  SEL R13, R13, UR4, !P3 ;  /* 0x000000040d0d7c07 */ /* 0x000fe4000d800000 */
[----:B------:R-:W-:-:S02]  /*0b70*/  SEL R12, R9, RZ, P2 ;  /* 0x000000ff090c7207 */ /* 0x000fc40001000000 */
[----:B------:R-:W-:Y:S02]  /*0b80*/  SEL R14, R7, RZ, P1 ;  /* 0x000000ff070e7207 */ /* 0x000fe40000800000 */
[----:B------:R-:W-:Y:S01]  /*0b90*/  SEL R16, R13, RZ, P0 ;  /* 0x000000ff0d107207 */ /* 0x000fe20000000000 */
[C---:B------:R-:W-:Y:S01]  /*0ba0*/  IMAD R12, R5.reuse, UR10, R12 ;  /* 0x0000000a050c7c24 */ /* 0x040fe2000f8e020c */
[----:B------:R-:W-:Y:S01]  /*0bb0*/  SHF.L.U32 R15, R8, 0x2, RZ ;  /* 0x00000002080f7819 */ /* 0x000fe200000006ff */
[C---:B------:R-:W-:Y:S02]  /*0bc0*/  IMAD R7, R5.reuse, UR10, R14 ;  /* 0x0000000a05077c24 */ /* 0x040fe4000f8e020e */
[----:B------:R-:W-:Y:S02]  /*0bd0*/  IMAD R16, R5, UR10, R16 ;  /* 0x0000000a05107c24 */ /* 0x000fe4000f8e0210 */
[----:B------:R-:W-:Y:S02]  /*0be0*/  IMAD.SHL.U32 R9, R12, 0x4, RZ ;  /* 0x000000040c097824 */ /* 0x000fe400078e00ff */
[----:B------:R-:W-:-:S02]  /*0bf0*/  IMAD.SHL.U32 R13, R7, 0x4, RZ ;  /* 0x00000004070d7824 */ /* 0x000fc400078e00ff */
[----:B------:R-:W-:Y:S02]  /*0c00*/  IMAD.SHL.U32 R19, R16, 0x4, RZ ;  /* 0x0000000410137824 */ /* 0x000fe400078e00ff */
[----:B0-----:R-:W-:-:S04]  /*0c10*/  IMAD.WIDE R14, R15, 0x4, R10 ;  /* 0x000000040f0e7825 */ /* 0x001fc800078e020a */
[--C-:B------:R-:W-:Y:S01]  /*0c20*/  IMAD.WIDE R8, R9, 0x4, R10.reuse ;  /* 0x0000000409087825 */ /* 0x100fe200078e020a */
[----:B------:R-:W2:Y:S03]  /*0c30*/  LDG.E R7, desc[UR12][R14.64] ;  /* 0x0000000c0e077981 */ /* 0x000ea6000c1e1900 */
[--C-:B------:R-:W-:Y:S01]  /*0c40*/  IMAD.WIDE R12, R13, 0x4, R10.reuse ;  /* 0x000000040d0c7825 */ /* 0x100fe200078e020a */
[----:B------:R-:W3:Y:S03]  /*0c50*/  LDG.E R16, desc[UR12][R14.64+0x4] ;  /* 0x0000040c0e107981 */ /* 0x000ee6000c1e1900 */
[----:B------:R-:W-:Y:S01]  /*0c60*/  IMAD.WIDE R10, R19, 0x4, R10 ;  /* 0x00000004130a7825 */ /* 0x000fe200078e020a */
[----:B------:R0:W4:Y:S04]  /*0c70*/  LDG.E R17, desc[UR12][R14.64+0x8] ;  /* 0x0000080c0e117981 */ /* 0x000128000c1e1900 */
[----:B------:R-:W5:Y:S04]  /*0c80*/  LDG.E R19, desc[UR12][R8.64] ;  /* 0x0000000c08137981 */ /* 0x000f68000c1e1900 */
[----:B------:R-:W5:Y:S04]  /*0c90*/  LDG.E R21, desc[UR12][R8.64+0x4] ;  /* 0x0000040c08157981 */ /* 0x000f68000c1e1900 */
[----:B------:R-:W5:Y:S04]  /*0ca0*/  LDG.E R23, desc[UR12][R8.64+0x8] ;  /* 0x0000080c08177981 */ /* 0x000f68000c1e1900 */
[----:B------:R-:W5:Y:S04]  /*0cb0*/  LDG.E R25, desc[UR12][R12.64] ;  /* 0x0000000c0c197981 */ /* 0x000f68000c1e1900 */
[----:B------:R-:W5:Y:S04]  /*0cc0*/  LDG.E R27, desc[UR12][R12.64+0x4] ;  /* 0x0000040c0c1b7981 */ /* 0x000f68000c1e1900 */
[----:B------:R-:W5:Y:S04]  /*0cd0*/  LDG.E R29, desc[UR12][R12.64+0x8] ;  /* 0x0000080c0c1d7981 */ /* 0x000f68000c1e1900 */
[----:B------:R-:W5:Y:S04]  /*0ce0*/  LDG.E R18, desc[UR12][R10.64] ;  /* 0x0000000c0a127981 */ /* 0x000f68000c1e1900 */
[----:B------:R-:W5:Y:S04]  /*0cf0*/  LDG.E R20, desc[UR12][R10.64+0x4] ;  /* 0x0000040c0a147981 */ /* 0x000f68000c1e1900 */
[----:B------:R-:W5:Y:S01]  /*0d00*/  LDG.E R15, desc[UR12][R10.64+0x8] ;  /* 0x0000080c0a0f7981 */ /* 0x000f62000c1e1900 */
[C---:B0-----:R-:W-:Y:S01]  /*0d10*/  IMAD R14, R6.reuse, 0x4, R1 ;  /* 0x00000004060e7824 */ /* 0x041fe200078e0201 */
[----:B------:R-:W-:Y:S01]  /*0d20*/  UIADD3 UR6, UPT, UPT, UR6, 0x4, URZ ;  /* 0x0000000406067890 */ /* 0x000fe2000fffe0ff */
[----:B------:R-:W-:-:S03]  /*0d30*/  VIADD R6, R6, 0x4 ;  /* 0x0000000406067836 */ /* 0x000fc60000000000 */
[----:B--2---:R1:W-:Y:S04]  /*0d40*/  STL [R14], R7 ;  /* 0x000000070e007387 */ /* 0x0043e80000100800 */
[----:B---3--:R1:W-:Y:S04]  /*0d50*/  STL [R14+0x384], R16 ;  /* 0x000384100e007387 */ /* 0x0083e80000100800 */
[----:B----4-:R1:W-:Y:S04]  /*0d60*/  STL [R14+0x708], R17 ;  /* 0x000708110e007387 */ /* 0x0103e80000100800 */
[----:B-----5:R1:W-:Y:S04]  /*0d70*/  STL [R14+0x4], R19 ;  /* 0x000004130e007387 */ /* 0x0203e80000100800 */
[----:B------:R1:W-:Y:S04]  /*0d80*/  STL [R14+0x388], R21 ;  /* 0x000388150e007387 */ /* 0x0003e80000100800 */
[----:B------:R1:W-:Y:S04]  /*0d90*/  STL [R14+0x70c], R23 ;  /* 0x00070c170e007387 */ /* 0x0003e80000100800 */
[----:B------:R1:W-:Y:S04]  /*0da0*/  STL [R14+0x8], R25 ;  /* 0x000008190e007387 */ /* 0x0003e80000100800 */
[----:B------:R1:W-:Y:S04]  /*0db0*/  STL [R14+0x38c], R27 ;  /* 0x00038c1b0e007387 */ /* 0x0003e80000100800 */
[----:B------:R1:W-:Y:S04]  /*0dc0*/  STL [R14+0x710], R29 ;  /* 0x0007101d0e007387 */ /* 0x0003e80000100800 */
[----:B------:R1:W-:Y:S04]  /*0dd0*/  STL [R14+0xc], R18 ;  /* 0x00000c120e007387 */ /* 0x0003e80000100800 */
[----:B------:R1:W-:Y:S04]  /*0de0*/  STL [R14+0x390], R20 ;  /* 0x000390140e007387 */ /* 0x0003e80000100800 */
[----:B------:R1:W-:Y:S02]  /*0df0*/  STL [R14+0x714], R15 ;  /* 0x0007140f0e007387 */ /* 0x0003e40000100800 */
.L_x_3:
[----:B------:R-:W-:Y:S05]  /*0e00*/  BRA.U UP1, `(.L_x_4) ;  /* 0x0000000101847547 */ /* 0x000fea000b800000 */
[----:B------:R-:W2:Y:S01]  /*0e10*/  LDCU UR10, c[0x0][0x390] ;  /* 0x00007200ff0a77ac */ /* 0x000ea20008000800 */
[----:B01----:R-:W-:Y:S01]  /*0e20*/  IADD3 R7, PT, PT, R3, UR6, RZ ;  /* 0x0000000603077c10 */ /* 0x003fe2000fffe0ff */
[----:B------:R-:W0:Y:S04]  /*0e30*/  LDC.64 R8, c[0x0][0x380] ;  /* 0x0000e000ff087b82 */ /* 0x000e280000000a00 */
[----:B------:R-:W-:-:S05]  /*0e40*/  VIADD R10, R7, 0x1 ;  /* 0x00000001070a7836 */ /* 0x000fca0000000000 */
[C---:B------:R-:W-:Y:S02]  /*0e50*/  ISETP.GE.AND P2, PT, R10.reuse, RZ, PT ;  /* 0x000000ff0a00720c */ /* 0x040fe40003f46270 */
[C---:B--2---:R-:W-:Y:S02]  /*0e60*/  ISETP.GE.AND P0, PT, R10.reuse, UR10, PT ;  /* 0x0000000a0a007c0c */ /* 0x044fe4000bf06270 */
[C---:B------:R-:W-:Y:S02]  /*0e70*/  ISETP.GE.AND P1, PT, R7.reuse, UR10, PT ;  /* 0x0000000a07007c0c */ /* 0x040fe4000bf26270 */
[----:B------:R-:W-:Y:S02]  /*0e80*/  SEL R10, R10, UR4, !P0 ;  /* 0x000000040a0a7c07 */ /* 0x000fe4000c000000 */
[C---:B------:R-:W-:Y:S02]  /*0e90*/  ISETP.GE.AND P0, PT, R7.reuse, RZ, PT ;  /* 0x000000ff0700720c */ /* 0x040fe40003f06270 */
[----:B------:R-:W-:-:S02]  /*0ea0*/  SEL R7, R7, UR4, !P1 ;  /* 0x0000000407077c07 */ /* 0x000fc4000c800000 */
[----:B------:R-:W-:Y:S02]  /*0eb0*/  SEL R12, R10, RZ, P2 ;  /* 0x000000ff0a0c7207 */ /* 0x000fe40001000000 */
[----:B------:R-:W-:-:S03]  /*0ec0*/  SEL R10, R7, RZ, P0 ;  /* 0x000000ff070a7207 */ /* 0x000fc60000000000 */
[C---:B------:R-:W-:Y:S02]  /*0ed0*/  IMAD R12, R5.reuse, UR10, R12 ;  /* 0x0000000a050c7c24 */ /* 0x040fe4000f8e020c */
[----:B------:R-:W-:Y:S02]  /*0ee0*/  IMAD R10, R5, UR10, R10 ;  /* 0x0000000a050a7c24 */ /* 0x000fe4000f8e020a */
[----:B------:R-:W-:Y:S02]  /*0ef0*/  IMAD.SHL.U32 R11, R12, 0x4, RZ ;  /* 0x000000040c0b7824 */ /* 0x000fe400078e00ff */
[----:B------:R-:W-:Y:S02]  /*0f00*/  IMAD.SHL.U32 R7, R10, 0x4, RZ ;  /* 0x000000040a077824 */ /* 0x000fe400078e00ff */
[----:B0-----:R-:W-:-:S04]  /*0f10*/  IMAD.WIDE R10, R11, 0x4, R8 ;  /* 0x000000040b0a7825 */ /* 0x001fc800078e0208 */
[----:B------:R-:W-:Y:S01]  /*0f20*/  IMAD.WIDE R8, R7, 0x4, R8 ;  /* 0x0000000407087825 */ /* 0x000fe200078e0208 */
[----:B------:R-:W2:Y:S04]  /*0f30*/  LDG.E R17, desc[UR12][R10.64] ;  /* 0x0000000c0a117981 */ /* 0x000ea8000c1e1900 */
[----:B------:R-:W3:Y:S04]  /*0f40*/  LDG.E R19, desc[UR12][R10.64+0x4] ;  /* 0x0000040c0a137981 */ /* 0x000ee8000c1e1900 */
[----:B------:R-:W4:Y:S04]  /*0f50*/  LDG.E R21, desc[UR12][R10.64+0x8] ;  /* 0x0000080c0a157981 */ /* 0x000f28000c1e1900 */
[----:B------:R-:W5:Y:S04]  /*0f60*/  LDG.E R7, desc[UR12][R8.64] ;  /* 0x0000000c08077981 */ /* 0x000f68000c1e1900 */
[----:B------:R-:W5:Y:S04]  /*0f70*/  LDG.E R13, desc[UR12][R8.64+0x4] ;  /* 0x0000040c080d7981 */ /* 0x000f68000c1e1900 */
[----:B------:R-:W5:Y:S01]  /*0f80*/  LDG.E R15, desc[UR12][R8.64+0x8] ;  /* 0x0000080c080f7981 */ /* 0x000f62000c1e1900 */
[C---:B------:R-:W-:Y:S01]  /*0f90*/  IMAD R12, R6.reuse, 0x4, R1 ;  /* 0x00000004060c7824 */ /* 0x040fe200078e0201 */
[----:B------:R-:W-:Y:S01]  /*0fa0*/  UIADD3 UR6, UPT, UPT, UR6, 0x2, URZ ;  /* 0x0000000206067890 */ /* 0x000fe2000fffe0ff */
[----:B------:R-:W-:-:S03]  /*0fb0*/  VIADD R6, R6, 0x2 ;  /* 0x0000000206067836 */ /* 0x000fc60000000000 */
[----:B--2---:R2:W-:Y:S04]  /*0fc0*/  STL [R12+0x4], R17 ;  /* 0x000004110c007387 */ /* 0x0045e80000100800 */
[----:B---3--:R2:W-:Y:S04]  /*0fd0*/  STL [R12+0x388], R19 ;  /* 0x000388130c007387 */ /* 0x0085e80000100800 */
[----:B----4-:R2:W-:Y:S04]  /*0fe0*/  STL [R12+0x70c], R21 ;  /* 0x00070c150c007387 */ /* 0x0105e80000100800 */
[----:B-----5:R2:W-:Y:S04]  /*0ff0*/  STL [R12], R7 ;  /* 0x000000070c007387 */ /* 0x0205e80000100800 */
[----:B------:R2:W-:Y:S04]  /*1000*/  STL [R12+0x384], R13 ;  /* 0x0003840d0c007387 */ /* 0x0005e80000100800 */
[----:B------:R2:W-:Y:S02]  /*1010*/  STL [R12+0x708], R15 ;  /* 0x0007080f0c007387 */ /* 0x0005e40000100800 */
.L_x_4:
[----:B------:R-:W3:Y:S01]  /*1020*/  LDCU UR10, c[0x0][0x390] ;  /* 0x00007200ff0a77ac */ /* 0x000ee20008000800 */
[----:B012---:R-:W-:Y:S01]  /*1030*/  IADD3 R7, PT, PT, R3, UR6, RZ ;  /* 0x0000000603077c10 */ /* 0x007fe2000fffe0ff */
[----:B------:R-:W0:Y:S03]  /*1040*/  LDC.64 R8, c[0x0][0x380] ;  /* 0x0000e000ff087b82 */ /* 0x000e260000000a00 */
[C---:B------:R-:W-:Y:S02]  /*1050*/  ISETP.GE.AND P0, PT, R7.reuse, RZ, PT ;  /* 0x000000ff0700720c */ /* 0x040fe40003f06270 */
[----:B---3--:R-:W-:-:S04]  /*1060*/  ISETP.GE.AND P1, PT, R7, UR10, PT ;  /* 0x0000000a07007c0c */ /* 0x008fc8000bf26270 */
[----:B------:R-:W-:-:S04]  /*1070*/  SEL R7, R7, UR4, !P1 ;  /* 0x0000000407077c07 */ /* 0x000fc8000c800000 */
[----:B------:R-:W-:-:S05]  /*1080*/  SEL R10, R7, RZ, P0 ;  /* 0x000000ff070a7207 */ /* 0x000fca0000000000 */
[----:B------:R-:W-:-:S04]  /*1090*/  IMAD R10, R5, UR10, R10 ;  /* 0x0000000a050a7c24 */ /* 0x000fc8000f8e020a */
[----:B------:R-:W-:-:S04]  /*10a0*/  IMAD.SHL.U32 R5, R10, 0x4, RZ ;  /* 0x000000040a057824 */ /* 0x000fc800078e00ff */
[----:B0-----:R-:W-:-:S05]  /*10b0*/  IMAD.WIDE R8, R5, 0x4, R8 ;  /* 0x0000000405087825 */ /* 0x001fca00078e0208 */
[----:B------:R-:W2:Y:S04]  /*10c0*/  LDG.E R5, desc[UR12][R8.64] ;  /* 0x0000000c08057981 */ /* 0x000ea8000c1e1900 */
[----:B------:R-:W3:Y:S04]  /*10d0*/  LDG.E R7, desc[UR12][R8.64+0x4] ;  /* 0x0000040c08077981 */ /* 0x000ee8000c1e1900 */
[----:B------:R-:W4:Y:S01]  /*10e0*/  LDG.E R11, desc[UR12][R8.64+0x8] ;  /* 0x0000080c080b7981 */ /* 0x000f22000c1e1900 */
[C---:B------:R-:W-:Y:S01]  /*10f0*/  IMAD R10, R6.reuse, 0x4, R1 ;  /* 0x00000004060a7824 */ /* 0x040fe200078e0201 */
[----:B------:R-:W-:Y:S01]  /*1100*/  UISETP.NE.AND UP0, UPT, UR5, UR11, UPT ;  /* 0x0000000b0500728c */ /* 0x000fe2000bf05270 */
[----:B------:R-:W-:Y:S01]  /*1110*/  VIADD R6, R6, 0x1 ;  /* 0x0000000106067836 */ /* 0x000fe20000000000 */
[----:B------:R-:W-:-:S07]  /*1120*/  UIADD3 UR6, UPT, UPT, UR5, 0x1, URZ ;  /* 0x0000000105067890 */ /* 0x000fce000fffe0ff */
[----:B------:R-:W-:Y:S01]  /*1130*/  UMOV UR5, UR6 ;  /* 0x0000000600057c82 */ /* 0x000fe20008000000 */
[----:B--2---:R0:W-:Y:S04]  /*1140*/  STL [R10], R5 ;  /* 0x000000050a007387 */ /* 0x0041e80000100800 */
[----:B---3--:R0:W-:Y:S04]  /*1150*/  STL [R10+0x384], R7 ;  /* 0x000384070a007387 */ /* 0x0081e80000100800 */
[----:B----4-:R0:W-:Y:S01]  /*1160*/  STL [R10+0x708], R11 ;  /* 0x0007080b0a007387 */ /* 0x0101e20000100800 */
[----:B------:R-:W-:Y:S05]  /*1170*/  BRA.U UP0, `(.L_x_5) ;  /* 0xfffffff1000c7547 */ /* 0x000fea000b83ffff */
.L_x_0:
[----:B------:R-:W1:Y:S01]  /*1180*/  LDCU UR4, c[0x0][0x3a0] ;  /* 0x00007400ff0477ac */ /* 0x000e620008000800 */
[----:B0-----:R-:W-:-:S04]  /*1190*/  LEA.HI R5, R6, R6, RZ, 0x1 ;  /* 0x0000000606057211 */ /* 0x001fc800078f08ff */
[----:B------:R-:W-:Y:S01]  /*11a0*/  SHF.R.S32.HI R5, RZ, 0x1, R5 ;  /* 0x00000001ff057819 */ /* 0x000fe20000011405 */
[----:B-1----:R-:W-:-:S09]  /*11b0*/  UISETP.NE.AND UP0, UPT, UR4, URZ, UPT ;  /* 0x000000ff0400728c */ /* 0x002fd2000bf05270 */
[----:B------:R-:W-:Y:S05]  /*11c0*/  BRA.U UP0, `(.L_x_6) ;  /* 0x0000002900487547 */ /* 0x000fea000b800000 */
[----:B------:R-:W-:-:S13]  /*11d0*/  ISETP.GE.AND P0, PT, R6, -0x1, PT ;  /* 0xffffffff0600780c */ /* 0x000fda0003f06270 */
[----:B------:R-:W-:Y:S05]  /*11e0*/  @!P0 BRA `(.L_x_7) ;  /* 0x00000028002c8947 */ /* 0x000fea0003800000 */
[----:B------:R-:W-:Y:S01]  /*11f0*/  IMAD.MOV.U32 R7, RZ, RZ, RZ ;  /* 0x000000ffff077224 */ /* 0x000fe200078e00ff */
[----:B------:R-:W-:Y:S02]  /*1200*/  PRMT R8, RZ, 0x7610, R8 ;  /* 0x00007610ff087816 */ /* 0x000fe40000000008 */
[----:B------:R-:W-:-:S07]  /*1210*/  PRMT R9, RZ, 0x7610, R9 ;  /* 0x00007610ff097816 */ /* 0x000fce0000000009 */
.L_x_13:
[----:B------:R-:W-:Y:S01]  /*1220*/  IMAD.MOV.U32 R10, RZ, RZ, R7 ;  /* 0x000000ffff0a7224 */ /* 0x000fe200078e0007 */
[----:B------:R-:W-:-:S03]  /*1230*/  IADD3 R7, PT, PT, R7, 0x1, RZ ;  /* 0x0000000107077810 */ /* 0x000fc60007ffe0ff */
[----:B0-----:R-:W-:Y:S01]  /*1240*/  IMAD.MOV.U32 R14, RZ, RZ, R10 ;  /* 0x000000ffff0e7224 */ /* 0x001fe200078e000a */
[----:B------:R-:W-:-:S13]  /*1250*/  ISETP.GE.AND P0, PT, R7, R6, PT ;  /* 0x000000060700720c */ /* 0x000fda0003f06270 */
[----:B------:R-:W-:Y:S05]  /*1260*/  @P0 BRA `(.L_x_8) ;  /* 0x0000000c00140947 */ /* 0x000fea0003800000 */
[--C-:B------:R-:W-:Y:S01]  /*1270*/  IADD3 R12, PT, PT, R6, -0x2, -R10.reuse ;  /* 0xfffffffe060c7810 */ /* 0x100fe20007ffe80a */
[----:B------:R-:W-:Y:S01]  /*1280*/  IMAD.MOV.U32 R14, RZ, RZ, R10 ;  /* 0x000000ffff0e7224 */ /* 0x000fe200078e000a */
[----:B------:R-:W-:Y:S02]  /*1290*/  LOP3.LUT R11, RZ, R10, RZ, 0x33, !PT ;  /* 0x0000000aff0b7212 */ /* 0x000fe400078e33ff */
[----:B------:R-:W-:Y:S01]  /*12a0*/  ISETP.GE.U32.AND P1, PT, R12, 0xf, PT ;  /* 0x0000000f0c00780c */ /* 0x000fe20003f26070 */
[----:B------:R-:W-:Y:S02]  /*12b0*/  IMAD.MOV.U32 R12, RZ, RZ, R7 ;  /* 0x000000ffff0c7224 */ /* 0x000fe400078e0007 */
[----:B------:R-:W-:-:S05]  /*12c0*/  IMAD.IADD R13, R11, 0x1, R6 ;  /* 0x000000010b0d7824 */ /* 0x000fca00078e0206 */
[----:B------:R-:W-:-:S05]  /*12d0*/  LOP3.LUT P0, RZ, R13, 0xf, RZ, 0xc0, !PT ;  /* 0x0000000f0dff7812 */ /* 0x000fca000780c0ff */
[----:B------:R-:W-:Y:S08]  /*12e0*/  @!P1 BRA `(.L_x_9) ;  /* 0x00000004005c9947 */ /* 0x000ff00003800000 */
.L_x_10:
[----:B------:R-:W-:Y:S01]  /*12f0*/  IMAD R16, R14, 0x4, R1 ;  /* 0x000000040e107824 */ /* 0x000fe200078e0201 */
[----:B------:R-:W-:-:S05]  /*1300*/  LEA R13, R12, R1, 0x2 ;  /* 0x000000010c0d7211 */ /* 0x000fca00078e10ff */
[----:B------:R-:W2:Y:S04]  /*1310*/  LDL R16, [R16] ;  /* 0x0000000010107983 */ /* 0x000ea80000100800 */
[----:B------:R-:W2:Y:S02]  /*1320*/  LDL R15, [R13] ;  /* 0x000000000d0f7983 */ /* 0x000ea40000100800 */
[----:B--2---:R-:W-:Y:S02]  /*1330*/  FSETP.GEU.AND P1, PT, R15, R16, PT ;  /* 0x000000100f00720b */ /* 0x004fe40003f2e000 */
[----:B------:R-:W2:Y:S02]  /*1340*/  LDL R15, [R13+0x4] ;  /* 0x000004000d0f7983 */ /* 0x000ea40000100800 */
[----:B------:R-:W-:-:S05]  /*1350*/  SEL R14, R12, R14, !P1 ;  /* 0x0000000e0c0e7207 */ /* 0x000fca0004800000 */
[----:B------:R-:W-:-:S05]  /*1360*/  IMAD R17, R14, 0x4, R1 ;  /* 0x000000040e117824 */ /* 0x000fca00078e0201 */
[----:B------:R-:W2:Y:S02]  /*1370*/  LDL R18, [R17] ;  /* 0x0000000011127983 */ /* 0x000ea40000100800 */
[----:B--2---:R-:W-:Y:S02]  /*1380*/  FSETP.GEU.AND P1, PT, R15, R18, PT ;  /* 0x000000120f00720b */ /* 0x004fe40003f2e000 */
[----:B------:R-:W2:Y:S11]  /*1390*/  LDL R15, [R13+0x8] ;  /* 0x000008000d0f7983 */ /* 0x000eb60000100800 */
[----:B------:R-:W-:-:S04]  /*13a0*/  @!P1 VIADD R14, R12, 0x1 ;  /* 0x000000010c0e9836 */ /* 0x000fc80000000000 */
[----:B------:R-:W-:-:S06]  /*13b0*/  IMAD R18, R14, 0x4, R1 ;  /* 0x000000040e127824 */ /* 0x000fcc00078e0201 */
        /* <DEDUP_REMOVED lines=8> */
[----:B------:R-:W-:-:S05]  /*1440*/  @!P1 IADD3 R14, PT, PT, R12, 0x3, RZ ;  /* 0x000000030c0e9810 */ /* 0x000fca0007ffe0ff */
        /* <DEDUP_REMOVED lines=58> */
[----:B------:R-:W-:-:S04]  /*17f0*/  IADD3 R15, PT, PT, R11, R6, RZ ;  /* 0x000000060b0f7210 */ /* 0x000fc80007ffe0ff */
[----:B------:R-:W-:-:S07]  /*1800*/  LOP3.LUT R20, R15, 0xfffffff0, RZ, 0xc0, !PT ;  /* 0xfffffff00f147812 */ /* 0x000fce00078ec0ff */
[C---:B------:R-:W-:Y:S02]  /*1810*/  @!P1 VIADD R14, R12.reuse, 0xf ;  /* 0x0000000f0c0e9836 */ /* 0x040fe40000000000 */
[----:B------:R-:W-:-:S04]  /*1820*/  VIADD R12, R12, 0x10 ;  /* 0x000000100c0c7836 */ /* 0x000fc80000000000 */
[----:B------:R-:W-:-:S05]  /*1830*/  IMAD.IADD R15, R11, 0x1, R12 ;  /* 0x000000010b0f7824 */ /* 0x000fca00078e020c */
[----:B------:R-:W-:-:S13]  /*1840*/  ISETP.NE.AND P1, PT, R15, R20, PT ;  /* 0x000000140f00720c */ /* 0x000fda0003f25270 */
[----:B------:R-:W-:Y:S05]  /*1850*/  @P1 BRA `(.L_x_10) ;  /* 0xfffffff800a41947 */ /* 0x000fea000383ffff */
.L_x_9:
[----:B------:R-:W-:Y:S05]  /*1860*/  @!P0 BRA `(.L_x_8) ;  /* 0x0000000400948947 */ /* 0x000fea0003800000 */
[----:B------:R-:W-:-:S05]  /*1870*/  LOP3.LUT R11, RZ, R9, RZ, 0x33, !PT ;  /* 0x00000009ff0b7212 */ /* 0x000fca00078e33ff */
[----:B------:R-:W-:-:S05]  /*1880*/  IMAD.IADD R11, R11, 0x1, R6 ;  /* 0x000000010b0b7824 */ /* 0x000fca00078e0206 */
[----:B------:R-:W-:-:S04]  /*1890*/  LOP3.LUT R11, R11, 0xf, RZ, 0xc0, !PT ;  /* 0x0000000f0b0b7812 */ /* 0x000fc800078ec0ff */
[C---:B------:R-:W-:Y:S01]  /*18a0*/  LOP3.LUT P0, RZ, R11.reuse, 0x7, RZ, 0xc0, !PT ;  /* 0x000000070bff7812 */ /* 0x040fe2000780c0ff */
[----:B------:R-:W-:-:S05]  /*18b0*/  VIADD R13, R11, 0xffffffff ;  /* 0xffffffff0b0d7836 */ /* 0x000fca0000000000 */
[----:B------:R-:W-:-:S13]  /*18c0*/  ISETP.GE.U32.AND P1, PT, R13, 0x7, PT ;  /* 0x000000070d00780c */ /* 0x000fda0003f26070 */
[----:B------:R-:W-:Y:S05]  /*18d0*/  @!P1 BRA `(.L_x_11) ;  /* 0x0000000000a89947 */ /* 0x000fea0003800000 */
[----:B------:R-:W-:Y:S01]  /*18e0*/  LEA R15, R14, R1, 0x2 ;  /* 0x000000010e0f7211 */ /* 0x000fe200078e10ff */
[----:B------:R-:W-:-:S04]  /*18f0*/  IMAD R11, R12, 0x4, R1 ;  /* 0x000000040c0b7824 */ /* 0x000fc800078e0201 */
[----:B------:R-:W2:Y:S04]  /*1900*/  LDL R16, [R15] ;  /* 0x000000000f107983 */ /* 0x000ea80000100800 */
[----:B------:R-:W2:Y:S02]  /*1910*/  LDL R13, [R11] ;  /* 0x000000000b0d7983 */ /* 0x000ea40000100800 */
[----:B--2---:R-:W-:Y:S02]  /*1920*/  FSETP.GEU.AND P1, PT, R13, R16, PT ;  /* 0x000000100d00720b */ /* 0x004fe40003f2e000 */
[----:B------:R-:W2:Y:S02]  /*1930*/  LDL R13, [R11+0x4] ;  /* 0x000004000b0d7983 */ /* 0x000ea40000100800 */
[----:B------:R-:W-:-:S05]  /*1940*/  SEL R14, R12, R14, !P1 ;  /* 0x0000000e0c0e7207 */ /* 0x000fca0004800000 */
[----:B------:R-:W-:-:S06]  /*1950*/  IMAD R16, R14, 0x4, R1 ;  /* 0x000000040e107824 */ /* 0x000fcc00078e0201 */
[----:B------:R-:W2:Y:S02]  /*1960*/  LDL R16, [R16] ;  /* 0x0000000010107983 */ /* 0x000ea40000100800 */
[----:B--2---:R-:W-:Y:S02]  /*1970*/  FSETP.GEU.AND P1, PT, R13, R16, PT ;  /* 0x000000100d00720b */ /* 0x004fe40003f2e000 */
[----:B------:R-:W2:Y:S11]  /*1980*/  LDL R13, [R11+0x8] ;  /* 0x000008000b0d7983 */ /* 0x000eb60000100800 */
[----:B------:R-:W-:-:S04]  /*1990*/  @!P1 VIADD R14, R12, 0x1 ;  /* 0x000000010c0e9836 */ /* 0x000fc80000000000 */
[----:B------:R-:W-:-:S05]  /*19a0*/  IMAD R17, R14, 0x4, R1 ;  /* 0x000000040e117824 */ /* 0x000fca00078e0201 */
[----:B------:R-:W2:Y:S02]  /*19b0*/  LDL R18, [R17] ;  /* 0x0000000011127983 */ /* 0x000ea40000100800 */
[----:B--2---:R-:W-:Y:S02]  /*19c0*/  FSETP.GEU.AND P1, PT, R13, R18, PT ;  /* 0x000000120d00720b */ /* 0x004fe40003f2e000 */
[----:B------:R-:W2:Y:S11]  /*19d0*/  LDL R13, [R11+0xc] ;  /* 0x00000c000b0d7983 */ /* 0x000eb60000100800 */
[----:B------:R-:W-:-:S05]  /*19e0*/  @!P1 VIADD R14, R12, 0x2 ;  /* 0x000000020c0e9836 */ /* 0x000fca0000000000 */
[----:B------:R-:W-:-:S05]  /*19f0*/  LEA R15, R14, R1, 0x2 ;  /* 0x000000010e0f7211 */ /* 0x000fca00078e10ff */
        /* <DEDUP_REMOVED lines=21> */
[----:B--2---:R-:W-:-:S13]  /*1b50*/  FSETP.GEU.AND P1, PT, R13, R16, PT ;  /* 0x000000100d00720b */ /* 0x004fda0003f2e000 */
[C---:B------:R-:W-:Y:S02]  /*1b60*/  @!P1 VIADD R14, R12.reuse, 0x7 ;  /* 0x000000070c0e9836 */ /* 0x040fe40000000000 */
[----:B------:R-:W-:-:S07]  /*1b70*/  VIADD R12, R12, 0x8 ;  /* 0x000000080c0c7836 */ /* 0x000fce0000000000 */
.L_x_11:
[----:B------:R-:W-:Y:S05]  /*1b80*/  @!P0 BRA `(.L_x_8) ;  /* 0x0000000000cc8947 */ /* 0x000fea0003800000 */
[----:B------:R-:W-:-:S05]  /*1b90*/  LOP3.LUT R11, RZ, R8, RZ, 0x33, !PT ;  /* 0x00000008ff0b7212 */ /* 0x000fca00078e33ff */
[----:B------:R-:W-:-:S05]  /*1ba0*/  IMAD.IADD R11, R11, 0x1, R6 ;  /* 0x000000010b0b7824 */ /* 0x000fca00078e0206 */
[----:B------:R-:W-:-:S04]  /*1bb0*/  LOP3.LUT R11, R11, 0xffff, RZ, 0xc0, !PT ;  /* 0x0000ffff0b0b7812 */ /* 0x000fc800078ec0ff */
[C---:B------:R-:W-:Y:S02]  /*1bc0*/  LOP3.LUT R13, R11.reuse, 0x7, RZ, 0xc0, !PT ;  /* 0x000000070b0d7812 */ /* 0x040fe400078ec0ff */
[----:B------:R-:W-:Y:S02]  /*1bd0*/  LOP3.LUT R11, R11, 0x3, RZ, 0xc0, !PT ;  /* 0x000000030b0b7812 */ /* 0x000fe400078ec0ff */
[----:B------:R-:W-:Y:S02]  /*1be0*/  IADD3 R13, PT, PT, R13, -0x1, RZ ;  /* 0xffffffff0d0d7810 */ /* 0x000fe40007ffe0ff */
[----:B------:R-:W-:Y:S02]  /*1bf0*/  ISETP.NE.AND P1, PT, R11, RZ, PT ;  /* 0x000000ff0b00720c */ /* 0x000fe40003f25270 */
[----:B------:R-:W-:-:S13]  /*1c00*/  ISETP.GE.U32.AND P0, PT, R13, 0x3, PT ;  /* 0x000000030d00780c */ /* 0x000fda0003f06070 */
[----:B------:R-:W-:Y:S05]  /*1c10*/  @!P0 BRA `(.L_x_12) ;  /* 0x0000000000588947 */ /* 0x000fea0003800000 */
[--C-:B------:R-:W-:Y:S02]  /*1c20*/  IMAD R16, R14, 0x4, R1.reuse ;  /* 0x000000040e107824 */ /* 0x100fe400078e0201 */
[----:B------:R-:W-:-:S04]  /*1c30*/  IMAD R13, R12, 0x4, R1 ;  /* 0x000000040c0d7824 */ /* 0x000fc800078e0201 */
        /* <DEDUP_REMOVED lines=15> */
[----:B------:R-:W-:-:S06]  /*1d30*/  IMAD R16, R14, 0x4, R1 ;  /* 0x000000040e107824 */ /* 0x000fcc00078e0201 */
[----:B------:R-:W2:Y:S02]  /*1d40*/  LDL R16, [R16] ;  /* 0x0000000010107983 */ /* 0x000ea40000100800 */
[----:B--2---:R-:W-:-:S13]  /*1d50*/  FSETP.GEU.AND P0, PT, R15, R16, PT ;  /* 0x000000100f00720b */ /* 0x004fda0003f0e000 */
[C---:B------:R-:W-:Y:S02]  /*1d60*/  @!P0 VIADD R14, R12.reuse, 0x3 ;  /* 0x000000030c0e8836 */ /* 0x040fe40000000000 */
[----:B------:R-:W-:-:S07]  /*1d70*/  VIADD R12, R12, 0x4 ;  /* 0x000000040c0c7836 */ /* 0x000fce0000000000 */
.L_x_12:
[----:B------:R-:W-:Y:S05]  /*1d80*/  @!P1 BRA `(.L_x_8) ;  /* 0x00000000004c9947 */ /* 0x000fea0003800000 */
[--C-:B------:R-:W-:Y:S02]  /*1d90*/  IMAD R16, R14, 0x4, R1.reuse ;  /* 0x000000040e107824 */ /* 0x100fe400078e0201 */
[----:B------:R-:W-:-:S04]  /*1da0*/  IMAD R13, R12, 0x4, R1 ;  /* 0x000000040c0d7824 */ /* 0x000fc800078e0201 */
[----:B------:R-:W2:Y:S04]  /*1db0*/  LDL R16, [R16] ;  /* 0x0000000010107983 */ /* 0x000ea80000100800 */
[----:B------:R-:W2:Y:S01]  /*1dc0*/  LDL R15, [R13] ;  /* 0x000000000d0f7983 */ /* 0x000ea20000100800 */
[----:B------:R-:W-:Y:S02]  /*1dd0*/  ISETP.NE.AND P1, PT, R11, 0x1, PT ;  /* 0x000000010b00780c */ /* 0x000fe40003f25270 */
[----:B--2---:R-:W-:-:S04]  /*1de0*/  FSETP.GEU.AND P0, PT, R15, R16, PT ;  /* 0x000000100f00720b */ /* 0x004fc80003f0e000 */
[----:B------:R-:W-:-:S07]  /*1df0*/  SEL R14, R12, R14, !P0 ;  /* 0x0000000e0c0e7207 */ /* 0x000fce0004000000 */
[----:B------:R-:W-:Y:S05]  /*1e00*/  @!P1 BRA `(.L_x_8) ;  /* 0x00000000002c9947 */ /* 0x000fea0003800000 */
[----:B------:R-:W-:Y:S01]  /*1e10*/  LEA R16, R14, R1, 0x2 ;  /* 0x000000010e107211 */ /* 0x000fe200078e10ff */
[----:B------:R-:W2:Y:S05]  /*1e20*/  LDL R15, [R13+0x4] ;  /* 0x000004000d0f7983 */ /* 0x000eaa0000100800 */
[----:B------:R-:W2:Y:S01]  /*1e30*/  LDL R16, [R16] ;  /* 0x0000000010107983 */ /* 0x000ea20000100800 */
[----:B------:R-:W-:-:S13]  /*1e40*/  ISETP.NE.AND P1, PT, R11, 0x2, PT ;  /* 0x000000020b00780c */ /* 0x000fda0003f25270 */
[----:B------:R-:W3:Y:S01]  /*1e50*/  @P1 LDL R11, [R13+0x8] ;  /* 0x000008000d0b1983 */ /* 0x000ee20000100800 */
[----:B--2---:R-:W-:-:S13]  /*1e60*/  FSETP.GEU.AND P0, PT, R15, R16, PT ;  /* 0x000000100f00720b */ /* 0x004fda0003f0e000 */
[----:B------:R-:W-:-:S04]  /*1e70*/  @!P0 VIADD R14, R12, 0x1 ;  /* 0x000000010c0e8836 */ /* 0x000fc80000000000 */
[----:B------:R-:W-:-:S05]  /*1e80*/  @P1 IMAD R15, R14, 0x4, R1 ;  /* 0x000000040e0f1824 */ /* 0x000fca00078e0201 */
[----:B------:R-:W3:Y:S02]  /*1e90*/  @P1 LDL R18, [R15] ;  /* 0x000000000f121983 */ /* 0x000ee40000100800 */
[----:B---3--:R-:W-:-:S13]  /*1ea0*/  FSETP.GEU.OR P0, PT, R11, R18, !P1 ;  /* 0x000000120b00720b */ /* 0x008fda0004f0e400 */
[----:B------:R-:W-:-:S07]  /*1eb0*/  @!P0 VIADD R14, R12, 0x2 ;  /* 0x000000020c0e8836 */ /* 0x000fce0000000000 */
.L_x_8:
[--C-:B------:R-:W-:Y:S02]  /*1ec0*/  IMAD R13, R14, 0x4, R1.reuse ;  /* 0x000000040e0d7824 */ /* 0x100fe400078e0201 */
[----:B------:R-:W-:-:S03]  /*1ed0*/  IMAD R11, R10, 0x4, R1 ;  /* 0x000000040a0b7824 */ /* 0x000fc600078e0201 */
[----:B------:R-:W2:Y:S04]  /*1ee0*/  LDL R14, [R13] ;  /* 0x000000000d0e7983 */ /* 0x000ea80000100800 */
[----:B------:R-:W3:Y:S01]  /*1ef0*/  LDL R12, [R11] ;  /* 0x000000000b0c7983 */ /* 0x000ee20000100800 */
[----:B------:R-:W-:Y:S01]  /*1f00*/  ISETP.NE.AND P0, PT, R10, R5, PT ;  /* 0x000000050a00720c */ /* 0x000fe20003f05270 */
[----:B------:R-:W-:Y:S01]  /*1f10*/  VIADD R8, R8, 0x1 ;  /* 0x0000000108087836 */ /* 0x000fe20000000000 */
[----:B------:R-:W-:Y:S01]  /*1f20*/  IADD3 R9, PT, PT, R9, 0x1, RZ ;  /* 0x0000000109097810 */ /* 0x000fe20007ffe0ff */
[----:B--2---:R0:W-:Y:S04]  /*1f30*/  STL [R11], R14 ;  /* 0x0000000e0b007387 */ /* 0x0041e80000100800 */
[----:B---3--:R0:W-:Y:S06]  /*1f40*/  STL [R13], R12 ;  /* 0x0000000c0d007387 */ /* 0x0081ec0000100800 */
[----:B------:R-:W-:Y:S05]  /*1f50*/  @P0 BRA `(.L_x_13) ;  /* 0xfffffff000b00947 */ /* 0x000fea000383ffff */
[----:B------:R-:W-:Y:S01]  /*1f60*/  IMAD.MOV.U32 R7, RZ, RZ, RZ ;  /* 0x000000ffff077224 */ /* 0x000fe200078e00ff */
[----:B------:R-:W-:Y:S02]  /*1f70*/  PRMT R8, RZ, 0x7610, R8 ;  /* 0x00007610ff087816 */ /* 0x000fe40000000008 */
[----:B------:R-:W-:-:S07]  /*1f80*/  PRMT R9, RZ, 0x7610, R9 ;  /* 0x00007610ff097816 */ /* 0x000fce0000000009 */
.L_x_19:
[----:B0-----:R-:W-:Y:S02]  /*1f90*/  IMAD.MOV.U32 R11, RZ, RZ, R7 ;  /* 0x000000ffff0b7224 */ /* 0x001fe400078e0007 */
[----:B------:R-:W-:Y:S02]  /*1fa0*/  VIADD R7, R7, 0x1 ;  /* 0x0000000107077836 */ /* 0x000fe40000000000 */
[----:B------:R-:W-:-:S03]  /*1fb0*/  IMAD.MOV.U32 R17, RZ, RZ, R11 ;  /* 0x000000ffff117224 */ /* 0x000fc600078e000b */
[----:B------:R-:W-:-:S13]  /*1fc0*/  ISETP.GE.AND P0, PT, R7, R6, PT ;  /* 0x000000060700720c */ /* 0x000fda0003f06270 */
[----:B-1----:R-:W-:Y:S05]  /*1fd0*/  @P0 BRA `(.L_x_14) ;  /* 0x0000000c00180947 */ /* 0x002fea0003800000 */
[----:B------:R-:W-:Y:S01]  /*1fe0*/  IADD3 R10, PT, PT, R6, -0x2, -R11 ;  /* 0xfffffffe060a7810 */ /* 0x000fe20007ffe80b */
[----:B------:R-:W-:Y:S01]  /*1ff0*/  IMAD.MOV.U32 R13, RZ, RZ, R7 ;  /* 0x000000ffff0d7224 */ /* 0x000fe200078e0007 */
[----:B------:R-:W-:Y:S01]  /*2000*/  LOP3.LUT R15, RZ, R11, RZ, 0x33, !PT ;  /* 0x0000000bff0f7212 */ /* 0x000fe200078e33ff */
[----:B------:R-:W-:Y:S01]  /*2010*/  IMAD.MOV.U32 R17, RZ, RZ, R11 ;  /* 0x000000ffff117224 */ /* 0x000fe200078e000b */
[----:B------:R-:W-:Y:S02]  /*2020*/  ISETP.GE.U32.AND P1, PT, R10, 0xf, PT ;  /* 0x0000000f0a00780c */ /* 0x000fe40003f26070 */
[----:B------:R-:W-:-:S04]  /*2030*/  IADD3 R12, PT, PT, R15, R6, RZ ;  /* 0x000000060f0c7210 */ /* 0x000fc80007ffe0ff */
[----:B------:R-:W-:-:S07]  /*2040*/  LOP3.LUT P0, RZ, R12, 0xf, RZ, 0xc0, !PT ;  /* 0x0000000f0cff7812 */ /* 0x000fce000780c0ff */
[----:B------:R-:W-:Y:S06]  /*2050*/  @!P1 BRA `(.L_x_15) ;  /* 0x00000004005c9947 */ /* 0x000fec0003800000 */
.L_x_16:
[--C-:B------:R-:W-:Y:S02]  /*2060*/  IMAD R14, R17, 0x4, R2.reuse ;  /* 0x00000004110e7824 */ /* 0x100fe400078e0202 */
[----:B------:R-:W-:-:S03]  /*2070*/  IMAD R10, R13, 0x4, R2 ;  /* 0x000000040d0a7824 */ /* 0x000fc600078e0202 */
        /* <DEDUP_REMOVED lines=77> */
[----:B--2---:R-:W-:Y:S01]  /*2550*/  FSETP.GEU.AND P1, PT, R12, R19, PT ;  /* 0x000000130c00720b */ /* 0x004fe20003f2e000 */
[----:B------:R-:W-:-:S05]  /*2560*/  IMAD.IADD R12, R15, 0x1, R6 ;  /* 0x000000010f0c7824 */ /* 0x000fca00078e0206 */
[----:B------:R-:W-:-:S07]  /*2570*/  LOP3.LUT R19, R12, 0xfffffff0, RZ, 0xc0, !PT ;  /* 0xfffffff00c137812 */ /* 0x000fce00078ec0ff */
[C---:B------:R-:W-:Y:S01]  /*2580*/  @!P1 VIADD R17, R13.reuse, 0xf ;  /* 0x0000000f0d119836 */ /* 0x040fe20000000000 */
[----:B------:R-:W-:-:S05]  /*2590*/  IADD3 R13, PT, PT, R13, 0x10, RZ ;  /* 0x000000100d0d7810 */ /* 0x000fca0007ffe0ff */
[----:B------:R-:W-:-:S05]  /*25a0*/  IMAD.IADD R12, R15, 0x1, R13 ;  /* 0x000000010f0c7824 */ /* 0x000fca00078e020d */
[----:B------:R-:W-:-:S13]  /*25b0*/  ISETP.NE.AND P1, PT, R12, R19, PT ;  /* 0x000000130c00720c */ /* 0x000fda0003f25270 */
[----:B------:R-:W-:Y:S05]  /*25c0*/  @P1 BRA `(.L_x_16) ;  /* 0xfffffff800a41947 */ /* 0x000fea000383ffff */
.L_x_15:
        /* <DEDUP_REMOVED lines=8> */
[--C-:B------:R-:W-:Y:S02]  /*2650*/  IMAD R14, R17, 0x4, R2.reuse ;  /* 0x00000004110e7824 */ /* 0x100fe400078e0202 */
[----:B------:R-:W-:-:S03]  /*2660*/  IMAD R10, R13, 0x4, R2 ;  /* 0x000000040d0a7824 */ /* 0x000fc600078e0202 */
[----:B------:R-:W2:Y:S04]  /*2670*/  LDL R15, [R14] ;  /* 0x000000000e0f7983 */ /* 0x000ea80000100800 */
[----:B------:R-:W2:Y:S02]  /*2680*/  LDL R12, [R10] ;  /* 0x000000000a0c7983 */ /* 0x000ea40000100800 */
[----:B--2---:R-:W-:Y:S02]  /*2690*/  FSETP.GEU.AND P1, PT, R12, R15, PT ;  /* 0x0000000f0c00720b */ /* 0x004fe40003f2e000 */
[----:B------:R-:W2:Y:S02]  /*26a0*/  LDL R12, [R10+0x4] ;  /* 0x000004000a0c7983 */ /* 0x000ea40000100800 */
[----:B------:R-:W-:-:S04]  /*26b0*/  SEL R15, R13, R17, !P1 ;  /* 0x000000110d0f7207 */ /* 0x000fc80004800000 */
        /* <DEDUP_REMOVED lines=32> */
[----:B--2---:R-:W-:-:S13]  /*28c0*/  FSETP.GEU.AND P1, PT, R12, R19, PT ;  /* 0x000000130c00720b */ /* 0x004fda0003f2e000 */
[C---:B------:R-:W-:Y:S02]  /*28d0*/  @!P1 VIADD R15, R13.reuse, 0x7 ;  /* 0x000000070d0f9836 */ /* 0x040fe40000000000 */
[----:B------:R-:W-:Y:S02]  /*28e0*/  VIADD R13, R13, 0x8 ;  /* 0x000000080d0d7836 */ /* 0x000fe40000000000 */
[----:B------:R-:W-:-:S07]  /*28f0*/  IMAD.MOV.U32 R17, RZ, RZ, R15 ;  /* 0x000000ffff117224 */ /* 0x000fce00078e000f */
.L_x_17:
[----:B------:R-:W-:Y:S05]  /*2900*/  @!P0 BRA `(.L_x_14) ;  /* 0x0000000000cc8947 */ /* 0x000fea0003800000 */
[----:B------:R-:W-:-:S05]  /*2910*/  LOP3.LUT R15, RZ, R8, RZ, 0x33, !PT ;  /* 0x00000008ff0f7212 */ /* 0x000fca00078e33ff */
[----:B------:R-:W-:-:S05]  /*2920*/  IMAD.IADD R15, R15, 0x1, R6 ;  /* 0x000000010f0f7824 */ /* 0x000fca00078e0206 */
[----:B------:R-:W-:-:S04]  /*2930*/  LOP3.LUT R15, R15, 0xffff, RZ, 0xc0, !PT ;  /* 0x0000ffff0f0f7812 */ /* 0x000fc800078ec0ff */
[----:B------:R-:W-:-:S05]  /*2940*/  LOP3.LUT R10, R15, 0x7, RZ, 0xc0, !PT ;  /* 0x000000070f0a7812 */ /* 0x000fca00078ec0ff */
[----:B------:R-:W-:Y:S01]  /*2950*/  VIADD R12, R10, 0xffffffff ;  /* 0xffffffff0a0c7836 */ /* 0x000fe20000000000 */
[----:B------:R-:W-:-:S04]  /*2960*/  LOP3.LUT R10, R15, 0x3, RZ, 0xc0, !PT ;  /* 0x000000030f0a7812 */ /* 0x000fc800078ec0ff */
[----:B------:R-:W-:Y:S02]  /*2970*/  ISETP.GE.U32.AND P0, PT, R12, 0x3, PT ;  /* 0x000000030c00780c */ /* 0x000fe40003f06070 */
[----:B------:R-:W-:-:S11]  /*2980*/  ISETP.NE.AND P1, PT, R10, RZ, PT ;  /* 0x000000ff0a00720c */ /* 0x000fd60003f25270 */
[----:B------:R-:W-:Y:S05]  /*2990*/  @!P0 BRA `(.L_x_18) ;  /* 0x0000000000588947 */ /* 0x000fea0003800000 */
[----:B------:R-:W-:Y:S01]  /*29a0*/  LEA R15, R17, R2, 0x2 ;  /* 0x00000002110f7211 */ /* 0x000fe200078e10ff */
[----:B------:R-:W-:-:S05]  /*29b0*/  IMAD R12, R13, 0x4, R2 ;  /* 0x000000040d0c7824 */ /* 0x000fca00078e0202 */
        /* <DEDUP_REMOVED lines=15> */
[----:B------:R-:W-:-:S06]  /*2ab0*/  LEA R15, R17, R2, 0x2 ;  /* 0x00000002110f7211 */ /* 0x000fcc00078e10ff */
[----:B------:R-:W2:Y:S02]  /*2ac0*/  LDL R15, [R15] ;  /* 0x000000000f0f7983 */ /* 0x000ea40000100800 */
[----:B--2---:R-:W-:-:S13]  /*2ad0*/  FSETP.GEU.AND P0, PT, R14, R15, PT ;  /* 0x0000000f0e00720b */ /* 0x004fda0003f0e000 */
[C---:B------:R-:W-:Y:S02]  /*2ae0*/  @!P0 VIADD R17, R13.reuse, 0x3 ;  /* 0x000000030d118836 */ /* 0x040fe40000000000 */
[----:B------:R-:W-:-:S07]  /*2af0*/  VIADD R13, R13, 0x4 ;  /* 0x000000040d0d7836 */ /* 0x000fce0000000000 */
.L_x_18:
        /* <DEDUP_REMOVED lines=9> */
[----:B------:R-:W-:Y:S01]  /*2b90*/  IMAD R15, R17, 0x4, R2 ;  /* 0x00000004110f7824 */ /* 0x000fe200078e0202 */
[----:B------:R-:W2:Y:S05]  /*2ba0*/  LDL R14, [R12+0x4] ;  /* 0x000004000c0e7983 */ /* 0x000eaa0000100800 */
[----:B------:R-:W2:Y:S01]  /*2bb0*/  LDL R15, [R15] ;  /* 0x000000000f0f7983 */ /* 0x000ea20000100800 */
[----:B------:R-:W-:-:S13]  /*2bc0*/  ISETP.NE.AND P1, PT, R10, 0x2, PT ;  /* 0x000000020a00780c */ /* 0x000fda0003f25270 */
[----:B------:R-:W3:Y:S01]  /*2bd0*/  @P1 LDL R10, [R12+0x8] ;  /* 0x000008000c0a1983 */ /* 0x000ee20000100800 */
[----:B--2---:R-:W-:-:S13]  /*2be0*/  FSETP.GEU.AND P0, PT, R14, R15, PT ;  /* 0x0000000f0e00720b */ /* 0x004fda0003f0e000 */
[----:B------:R-:W-:-:S05]  /*2bf0*/  @!P0 IADD3 R17, PT, PT, R13, 0x1, RZ ;  /* 0x000000010d118810 */ /* 0x000fca0007ffe0ff */
[----:B------:R-:W-:-:S05]  /*2c00*/  @P1 IMAD R14, R17, 0x4, R2 ;  /* 0x00000004110e1824 */ /* 0x000fca00078e0202 */
[----:B------:R-:W3:Y:S02]  /*2c10*/  @P1 LDL R19, [R14] ;  /* 0x000000000e131983 */ /* 0x000ee40000100800 */
[----:B---3--:R-:W-:-:S13]  /*2c20*/  FSETP.GEU.OR P0, PT, R10, R19, !P1 ;  /* 0x000000130a00720b */ /* 0x008fda0004f0e400 */
[----:B------:R-:W-:-:S07]  /*2c30*/  @!P0 VIADD R17, R13, 0x2 ;  /* 0x000000020d118836 */ /* 0x000fce0000000000 */
.L_x_14:
        /* <DEDUP_REMOVED lines=13> */
.L_x_25:
[----:B------:R-:W-:Y:S02]  /*2d10*/  IMAD.MOV.U32 R9, RZ, RZ, R7 ;  /* 0x000000ffff097224 */ /* 0x000fe400078e0007 */
[----:B------:R-:W-:Y:S02]  /*2d20*/  VIADD R7, R7, 0x1 ;  /* 0x0000000107077836 */ /* 0x000fe40000000000 */
[----:B-1----:R-:W-:-:S03]  /*2d30*/  IMAD.MOV.U32 R15, RZ, RZ, R9 ;  /* 0x000000ffff0f7224 */ /* 0x002fc600078e0009 */
[----:B------:R-:W-:-:S13]  /*2d40*/  ISETP.GE.AND P0, PT, R7, R6, PT ;  /* 0x000000060700720c */ /* 0x000fda0003f06270 */
[----:B0-----:R-:W-:Y:S05]  /*2d50*/  @P0 BRA `(.L_x_20) ;  /* 0x0000000c00280947 */ /* 0x001fea0003800000 */
[----:B------:R-:W-:Y:S01]  /*2d60*/  IADD3 R10, PT, PT, R6, -0x2, -R9 ;  /* 0xfffffffe060a7810 */ /* 0x000fe20007ffe809 */
[----:B------:R-:W-:Y:S01]  /*2d70*/  IMAD.MOV.U32 R11, RZ, RZ, R7 ;  /* 0x000000ffff0b7224 */ /* 0x000fe200078e0007 */
[-C--:B------:R-:W-:Y:S02]  /*2d80*/  LOP3.LUT R13, RZ, R9.reuse, RZ, 0x33, !PT ;  /* 0x00000009ff0d7212 */ /* 0x080fe400078e33ff */
[----:B------:R-:W-:Y:S02]  /*2d90*/  ISETP.GE.U32.AND P0, PT, R10, 0xf, PT ;  /* 0x0000000f0a00780c */ /* 0x000fe40003f06070 */
[----:B------:R-:W-:Y:S01]  /*2da0*/  MOV R15, R9 ;  /* 0x00000009000f7202 */ /* 0x000fe20000000f00 */
[----:B------:R-:W-:-:S10]  /*2db0*/  IMAD.IADD R10, R13, 0x1, R6 ;  /* 0x000000010d0a7824 */ /* 0x000fd400078e0206 */
[----:B------:R-:W-:Y:S05]  /*2dc0*/  @!P0 BRA `(.L_x_21) ;  /* 0x00000004006c8947 */ /* 0x000fea0003800000 */
[----:B------:R-:W-:Y:S01]  /*2dd0*/  LOP3.LUT R12, R10, 0xfffffff0, RZ, 0xc0, !PT ;  /* 0xfffffff00a0c7812 */ /* 0x000fe200078ec0ff */
[--C-:B------:R-:W-:Y:S02]  /*2de0*/  IMAD.MOV.U32 R11, RZ, RZ, R9.reuse ;  /* 0x000000ffff0b7224 */ /* 0x100fe400078e0009 */
[----:B------:R-:W-:Y:S02]  /*2df0*/  IMAD.MOV.U32 R15, RZ, RZ, R9 ;  /* 0x000000ffff0f7224 */ /* 0x000fe400078e0009 */
[----:B------:R-:W-:-:S07]  /*2e00*/  IMAD.MOV R12, RZ, RZ, -R12 ;  /* 0x000000ffff0c7224 */ /* 0x000fce00078e0a0c */
.L_x_22:
[----:B------:R-:W-:Y:S01]  /*2e10*/  VIADD R14, R11, 0x1 ;  /* 0x000000010b0e7836 */ /* 0x000fe20000000000 */
[----:B------:R-:W-:-:S03]  /*2e20*/  LEA R17, R15, R4, 0x2 ;  /* 0x000000040f117211 */ /* 0x000fc600078e10ff */
[----:B------:R-:W-:-:S03]  /*2e30*/  IMAD R13, R14, 0x4, R4 ;  /* 0x000000040e0d7824 */ /* 0x000fc600078e0204 */
[----:B------:R-:W2:Y:S04]  /*2e40*/  LDL R17, [R17] ;  /* 0x0000000011117983 */ /* 0x000ea80000100800 */
[----:B------:R-:W2:Y:S02]  /*2e50*/  LDL R16, [R13] ;  /* 0x000000000d107983 */ /* 0x000ea40000100800 */
[----:B--2---:R-:W-:-:S04]  /*2e60*/  FSETP.GEU.AND P0, PT, R16, R17, PT ;  /* 0x000000111000720b */ /* 0x004fc80003f0e000 */
[----:B------:R-:W-:Y:S02]  /*2e70*/  SEL R15, R14, R15, !P0 ;  /* 0x0000000f0e0f7207 */ /* 0x000fe40004000000 */
[----:B------:R-:W2:Y:S03]  /*2e80*/  LDL R14, [R13+0x4] ;  /* 0x000004000d0e7983 */ /* 0x000ea60000100800 */
        /* <DEDUP_REMOVED lines=71> */
[----:B------:R-:W2:Y:S01]  /*3300*/  LDL R17, [R17] ;  /* 0x0000000011117983 */ /* 0x000ea20000100800 */
[----:B------:R-:W-:-:S05]  /*3310*/  VIADD R12, R12, 0x10 ;  /* 0x000000100c0c7836 */ /* 0x000fca0000000000 */
[----:B------:R-:W-:Y:S01]  /*3320*/  ISETP.NE.AND P1, PT, R12, RZ, PT ;  /* 0x000000ff0c00720c */ /* 0x000fe20003f25270 */
[----:B------:R-:W-:Y:S01]  /*3330*/  VIADD R11, R11, 0x10 ;  /* 0x000000100b0b7836 */ /* 0x000fe20000000000 */
[----:B--2---:R-:W-:-:S04]  /*3340*/  FSETP.GEU.AND P0, PT, R14, R17, PT ;  /* 0x000000110e00720b */ /* 0x004fc80003f0e000 */
[----:B------:R-:W-:-:S07]  /*3350*/  SEL R15, R11, R15, !P0 ;  /* 0x0000000f0b0f7207 */ /* 0x000fce0004000000 */
[----:B------:R-:W-:Y:S05]  /*3360*/  @P1 BRA `(.L_x_22) ;  /* 0xfffffff800a81947 */ /* 0x000fea000383ffff */
[----:B------:R-:W-:-:S07]  /*3370*/  IADD3 R11, PT, PT, R11, 0x1, RZ ;  /* 0x000000010b0b7810 */ /* 0x000fce0007ffe0ff */
.L_x_21:
[----:B------:R-:W-:-:S13]  /*3380*/  LOP3.LUT P0, RZ, R10, 0xf, RZ, 0xc0, !PT ;  /* 0x0000000f0aff7812 */ /* 0x000fda000780c0ff */
        /* <DEDUP_REMOVED lines=49> */
[----:B------:R-:W-:-:S03]  /*36a0*/  VIADD R11, R11, 0x8 ;  /* 0x000000080b0b7836 */ /* 0x000fc60000000000 */
[----:B------:R-:W-:-:S07]  /*36b0*/  MOV R15, R13 ;  /* 0x0000000d000f7202 */ /* 0x000fce0000000f00 */
.L_x_23:
        /* <DEDUP_REMOVED lines=10> */
[--C-:B------:R-:W-:Y:S02]  /*3760*/  IMAD R14, R15, 0x4, R4.reuse ;  /* 0x000000040f0e7824 */ /* 0x100fe400078e0204 */
[----:B------:R-:W-:-:S04]  /*3770*/  IMAD R12, R11, 0x4, R4 ;  /* 0x000000040b0c7824 */ /* 0x000fc800078e0204 */
        /* <DEDUP_REMOVED lines=15> */
[----:B------:R-:W-:-:S06]  /*3870*/  IMAD R14, R15, 0x4, R4 ;  /* 0x000000040f0e7824 */ /* 0x000fcc00078e0204 */
[----:B------:R-:W2:Y:S02]  /*3880*/  LDL R14, [R14] ;  /* 0x000000000e0e7983 */ /* 0x000ea40000100800 */
[----:B--2---:R-:W-:-:S13]  /*3890*/  FSETP.GEU.AND P0, PT, R13, R14, PT ;  /* 0x0000000e0d00720b */ /* 0x004fda0003f0e000 */
[C---:B------:R-:W-:Y:S01]  /*38a0*/  @!P0 IADD3 R15, PT, PT, R11.reuse, 0x3, RZ ;  /* 0x000000030b0f8810 */ /* 0x040fe20007ffe0ff */
[----:B------:R-:W-:-:S07]  /*38b0*/  VIADD R11, R11, 0x4 ;  /* 0x000000040b0b7836 */ /* 0x000fce0000000000 */
.L_x_24:
        /* <DEDUP_REMOVED lines=16> */
[----:B------:R-:W-:-:S06]  /*39c0*/  @P1 IMAD R13, R15, 0x4, R4 ;  /* 0x000000040f0d1824 */ /* 0x000fcc00078e0204 */
[----:B------:R-:W3:Y:S02]  /*39d0*/  @P1 LDL R13, [R13] ;  /* 0x000000000d0d1983 */ /* 0x000ee40000100800 */
[----:B---3--:R-:W-:-:S13]  /*39e0*/  FSETP.GEU.OR P0, PT, R10, R13, !P1 ;  /* 0x0000000d0a00720b */ /* 0x008fda0004f0e400 */
[----:B------:R-:W-:-:S07]  /*39f0*/  @!P0 VIADD R15, R11, 0x2 ;  /* 0x000000020b0f8836 */ /* 0x000fce0000000000 */
.L_x_20:
        /* <DEDUP_REMOVED lines=10> */
.L_x_7:
[----:B------:R-:W-:-:S05]  /*3aa0*/  IMAD R5, R5, 0x4, R1 ;  /* 0x0000000405057824 */ /* 0x000fca00078e0201 */
[----:B------:R2:W5:Y:S04]  /*3ab0*/  LDL R9, [R5] ;  /* 0x0000000005097983 */ /* 0x0005680000100800 */
[----:B------:R2:W5:Y:S04]  /*3ac0*/  LDL R8, [R5+0x384] ;  /* 0x0003840005087983 */ /* 0x0005680000100800 */
[----:B------:R2:W5:Y:S01]  /*3ad0*/  LDL R6, [R5+0x708] ;  /* 0x0007080005067983 */ /* 0x0005620000100800 */
[----:B------:R-:W-:Y:S05]  /*3ae0*/  BRA `(.L_x_26) ;  /* 0x0000001000087947 */ /* 0x000fea0003800000 */
.L_x_6:
[C---:B------:R-:W-:Y:S01]  /*3af0*/  ISETP.GE.AND P0, PT, R6.reuse, 0x2, PT ;  /* 0x000000020600780c */ /* 0x040fe20003f06270 */
[----:B------:R-:W-:Y:S01]  /*3b00*/  BSSY.RECONVERGENT B1, `(.L_x_27) ;  /* 0x0000055000017945 */ /* 0x000fe20003800200 */
[----:B------:R-:W-:Y:S02]  /*3b10*/  VIADD R7, R6, 0xffffffff ;  /* 0xffffffff06077836 */ /* 0x000fe40000000000 */
[----:B------:R-:W-:-:S09]  /*3b20*/  IMAD.MOV.U32 R8, RZ, RZ, RZ ;  /* 0x000000ffff087224 */ /* 0x000fd200078e00ff */
[----:B------:R-:W-:Y:S05]  /*3b30*/  @!P0 BRA `(.L_x_28) ;  /* 0x0000000400308947 */ /* 0x000fea0003800000 */
[----:B------:R-:W-:Y:S01]  /*3b40*/  HFMA2 R9, -RZ, RZ, 0, 0 ;  /* 0x00000000ff097431 */ /* 0x000fe200000001ff */
[----:B------:R-:W-:Y:S01]  /*3b50*/  BSSY.RELIABLE B0, `(.L_x_29) ;  /* 0x0000049000007945 */ /* 0x000fe20003800100 */
[----:B------:R-:W-:-:S07]  /*3b60*/  IMAD.MOV.U32 R8, RZ, RZ, R7 ;  /* 0x000000ffff087224 */ /* 0x000fce00078e0007 */
.L_x_43:
[----:B------:R-:W-:Y:S02]  /*3b70*/  IMAD.IADD R10, R8, 0x1, -R9 ;  /* 0x00000001080a7824 */ /* 0x000fe400078e0a09 */
[----:B------:R-:W-:-:S03]  /*3b80*/  IMAD R11, R9, 0x4, R1 ;  /* 0x00000004090b7824 */ /* 0x000fc600078e0201 */
[----:B------:R-:W-:Y:S02]  /*3b90*/  LEA.HI R10, R10, R10, RZ, 0x1 ;  /* 0x0000000a0a0a7211 */ /* 0x000fe400078f08ff */
[----:B------:R-:W2:Y:S02]  /*3ba0*/  LDL R12, [R11] ;  /* 0x000000000b0c7983 */ /* 0x000ea40000100800 */
[----:B------:R-:W-:-:S05]  /*3bb0*/  SHF.R.S32.HI R10, RZ, 0x1, R10 ;  /* 0x00000001ff0a7819 */ /* 0x000fca000001140a */
[----:B------:R-:W-:-:S05]  /*3bc0*/  IMAD R10, R10, 0x4, R11 ;  /* 0x000000040a0a7824 */ /* 0x000fca00078e020b */
[----:B------:R-:W2:Y:S01]  /*3bd0*/  LDL R13, [R10] ;  /* 0x000000000a0d7983 */ /* 0x000ea20000100800 */
[----:B------:R-:W-:Y:S01]  /*3be0*/  BSSY.RECONVERGENT B2, `(.L_x_30) ;  /* 0x0000011000027945 */ /* 0x000fe20003800200 */
[----:B--2---:R-:W-:-:S13]  /*3bf0*/  FSETP.GEU.AND P0, PT, R12, R13, PT ;  /* 0x0000000d0c00720b */ /* 0x004fda0003f0e000 */
[----:B------:R-:W-:Y:S05]  /*3c00*/  @P0 BRA `(.L_x_31) ;  /* 0x0000000000200947 */ /* 0x000fea0003800000 */
[----:B------:R-:W-:-:S05]  /*3c10*/  IMAD R10, R8, 0x4, R1 ;  /* 0x00000004080a7824 */ /* 0x000fca00078e0201 */
[----:B------:R-:W2:Y:S01]  /*3c20*/  LDL R15, [R10] ;  /* 0x000000000a0f7983 */ /* 0x000ea20000100800 */
[----:B------:R-:W-:Y:S02]  /*3c30*/  MOV R11, R13 ;  /* 0x0000000d000b7202 */ /* 0x000fe40000000f00 */
[----:B--2---:R-:W-:-:S13]  /*3c40*/  FSETP.GEU.AND P0, PT, R13, R15, PT ;  /* 0x0000000f0d00720b */ /* 0x004fda0003f0e000 */
[----:B------:R-:W-:Y:S05]  /*3c50*/  @!P0 BRA `(.L_x_32) ;  /* 0x0000000000248947 */ /* 0x000fea0003800000 */
[----:B------:R-:W-:-:S04]  /*3c60*/  FSETP.GEU.AND P0, PT, R12, R15, PT ;  /* 0x0000000f0c00720b */ /* 0x000fc80003f0e000 */
[----:B------:R-:W-:Y:S01]  /*3c70*/  FSEL R11, R15, R12, !P0 ;  /* 0x0000000c0f0b7208 */ /* 0x000fe20004000000 */
[----:B------:R-:W-:Y:S08]  /*3c80*/  BRA `(.L_x_32) ;  /* 0x0000000000187947 */ /* 0x000ff00003800000 */
.L_x_31:
[----:B------:R-:W-:-:S06]  /*3c90*/  IMAD R10, R8, 0x4, R1 ;  /* 0x00000004080a7824 */ /* 0x000fcc00078e0201 */
[----:B------:R-:W2:Y:S01]  /*3ca0*/  LDL R10, [R10] ;  /* 0x000000000a0a7983 */ /* 0x000ea20000100800 */
[----:B------:R-:W-:Y:S01]  /*3cb0*/  IMAD.MOV.U32 R11, RZ, RZ, R12 ;  /* 0x000000ffff0b7224 */ /* 0x000fe200078e000c */
[----:B--2---:R-:W-:-:S13]  /*3cc0*/  FSETP.GEU.AND P0, PT, R12, R10, PT ;  /* 0x0000000a0c00720b */ /* 0x004fda0003f0e000 */
[----:B------:R-:W-:-:S04]  /*3cd0*/  @P0 FSETP.GEU.AND P1, PT, R13, R10, PT ;  /* 0x0000000a0d00020b */ /* 0x000fc80003f2e000 */
[----:B------:R-:W-:-:S09]  /*3ce0*/  @P0 FSEL R11, R10, R13, !P1 ;  /* 0x0000000d0a0b0208 */ /* 0x000fd20004800000 */
.L_x_32:
[----:B------:R-:W-:Y:S05]  /*3cf0*/  BSYNC.RECONVERGENT B2 ;  /* 0x0000000000027941 */ /* 0x000fea0003800200 */
.L_x_30:
[----:B------:R-:W-:Y:S01]  /*3d00*/  ISETP.GE.AND P0, PT, R8, R9, PT ;  /* 0x000000090800720c */ /* 0x000fe20003f06270 */
[----:B------:R-:W-:Y:S01]  /*3d10*/  BSSY.RECONVERGENT B2, `(.L_x_33) ;  /* 0x000001f000027945 */ /* 0x000fe20003800200 */
[----:B------:R-:W-:Y:S02]  /*3d20*/  IMAD.MOV.U32 R10, RZ, RZ, R9 ;  /* 0x000000ffff0a7224 */ /* 0x000fe400078e0009 */
[----:B------:R-:W-:-:S09]  /*3d30*/  IMAD.MOV.U32 R13, RZ, RZ, R8 ;  /* 0x000000ffff0d7224 */ /* 0x000fd200078e0008 */
[----:B------:R-:W-:Y:S05]  /*3d40*/  @!P0 BRA `(.L_x_34) ;  /* 0x00000000006c8947 */ /* 0x000fea0003800000 */
[----:B------:R-:W-:Y:S01]  /*3d50*/  MOV R13, R8 ;  /* 0x00000008000d7202 */ /* 0x000fe20000000f00 */
[----:B------:R-:W-:-:S07]  /*3d60*/  IMAD.MOV.U32 R10, RZ, RZ, R9 ;  /* 0x000000ffff0a7224 */ /* 0x000fce00078e0009 */
.L_x_39:
[----:B------:R-:W-:Y:S01]  /*3d70*/  BSSY.RECONVERGENT B3, `(.L_x_35) ;  /* 0x0000008000037945 */ /* 0x000fe20003800200 */
[----:B------:R-:W-:-:S07]  /*3d80*/  IMAD.MOV.U32 R12, RZ, RZ, R10 ;  /* 0x000000ffff0c7224 */ /* 0x000fce00078e000a */
.L_x_36:
[----:B------:R-:W-:-:S05]  /*3d90*/  IMAD R14, R12, 0x4, R1 ;  /* 0x000000040c0e7824 */ /* 0x000fca00078e0201 */
[----:B------:R-:W2:Y:S01]  /*3da0*/  LDL R18, [R14] ;  /* 0x000000000e127983 */ /* 0x000ea20000100800 */
[----:B------:R-:W-:Y:S01]  /*3db0*/  IMAD.MOV.U32 R10, RZ, RZ, R12 ;  /* 0x000000ffff0a7224 */ /* 0x000fe200078e000c */
[----:B------:R-:W-:Y:S02]  /*3dc0*/  IADD3 R12, PT, PT, R12, 0x1, RZ ;  /* 0x000000010c0c7810 */ /* 0x000fe40007ffe0ff */
[----:B--2---:R-:W-:-:S13]  /*3dd0*/  FSETP.GEU.AND P0, PT, R18, R11, PT ;  /* 0x0000000b1200720b */ /* 0x004fda0003f0e000 */
[----:B------:R-:W-:Y:S05]  /*3de0*/  @!P0 BRA `(.L_x_36) ;  /* 0xfffffffc00e88947 */ /* 0x000fea000383ffff */
[----:B------:R-:W-:Y:S05]  /*3df0*/  BSYNC.RECONVERGENT B3 ;  /* 0x0000000000037941 */ /* 0x000fea0003800200 */
.L_x_35:
[----:B------:R-:W-:Y:S01]  /*3e00*/  BSSY.RECONVERGENT B3, `(.L_x_37) ;  /* 0x0000008000037945 */ /* 0x000fe20003800200 */
[----:B------:R-:W-:-:S07]  /*3e10*/  IMAD.MOV.U32 R16, RZ, RZ, R13 ;  /* 0x000000ffff107224 */ /* 0x000fce00078e000d */
.L_x_38:
[----:B------:R-:W-:-:S05]  /*3e20*/  IMAD R15, R16, 0x4, R1 ;  /* 0x00000004100f7824 */ /* 0x000fca00078e0201 */
[----:B------:R-:W2:Y:S01]  /*3e30*/  LDL R17, [R15] ;  /* 0x000000000f117983 */ /* 0x000ea20000100800 */
[----:B------:R-:W-:Y:S02]  /*3e40*/  IMAD.MOV.U32 R13, RZ, RZ, R16 ;  /* 0x000000ffff0d7224 */ /* 0x000fe400078e0010 */
[----:B------:R-:W-:Y:S01]  /*3e50*/  VIADD R16, R16, 0xffffffff ;  /* 0xffffffff10107836 */ /* 0x000fe20000000000 */
[----:B--2---:R-:W-:-:S13]  /*3e60*/  FSETP.GT.AND P0, PT, R17, R11, PT ;  /* 0x0000000b1100720b */ /* 0x004fda0003f04000 */
[----:B------:R-:W-:Y:S05]  /*3e70*/  @P0 BRA `(.L_x_38) ;  /* 0xfffffffc00e80947 */ /* 0x000fea000383ffff */
[----:B------:R-:W-:Y:S05]  /*3e80*/  BSYNC.RECONVERGENT B3 ;  /* 0x0000000000037941 */ /* 0x000fea0003800200 */
.L_x_37:
[----:B------:R-:W-:-:S13]  /*3e90*/  ISETP.GT.AND P0, PT, R10, R13, PT ;  /* 0x0000000d0a00720c */ /* 0x000fda0003f04270 */
[----:B------:R-:W-:Y:S01]  /*3ea0*/  @!P0 IMAD.MOV.U32 R13, RZ, RZ, R16 ;  /* 0x000000ffff0d8224 */ /* 0x000fe200078e0010 */
[----:B------:R-:W-:Y:S01]  /*3eb0*/  @!P0 MOV R10, R12 ;  /* 0x0000000c000a8202 */ /* 0x000fe20000000f00 */
[----:B------:R0:W-:Y:S04]  /*3ec0*/  @!P0 STL [R14], R17 ;  /* 0x000000110e008387 */ /* 0x0001e80000100800 */
[----:B------:R0:W-:Y:S01]  /*3ed0*/  @!P0 STL [R15], R18 ;  /* 0x000000120f008387 */ /* 0x0001e20000100800 */
[----:B------:R-:W-:-:S13]  /*3ee0*/  ISETP.GT.AND P0, PT, R10, R13, PT ;  /* 0x0000000d0a00720c */ /* 0x000fda0003f04270 */
[----:B0-----:R-:W-:Y:S05]  /*3ef0*/  @!P0 BRA `(.L_x_39) ;  /* 0xfffffffc009c8947 */ /* 0x001fea000383ffff */
.L_x_34:
[----:B------:R-:W-:Y:S05]  /*3f00*/  BSYNC.RECONVERGENT B2 ;  /* 0x0000000000027941 */ /* 0x000fea0003800200 */
.L_x_33:
[----:B------:R-:W-:Y:S01]  /*3f10*/  ISETP.GT.AND P0, PT, R5, R13, PT ;  /* 0x0000000d0500720c */ /* 0x000fe20003f04270 */
[----:B------:R-:W-:-:S12]  /*3f20*/  BSSY.RELIABLE B2, `(.L_x_40) ;  /* 0x0000008000027945 */ /* 0x000fd80003800100 */
[----:B------:R-:W-:Y:S05]  /*3f30*/  @!P0 BRA `(.L_x_41) ;  /* 0x0000000000188947 */ /* 0x000fea0003800000 */
[----:B------:R-:W-:-:S13]  /*3f40*/  ISETP.GE.AND P0, PT, R5, R10, PT ;  /* 0x0000000a0500720c */ /* 0x000fda0003f06270 */
[----:B------:R-:W-:Y:S05]  /*3f50*/  @!P0 BREAK.RELIABLE B2 ;  /* 0x0000000000028942 */ /* 0x000fea0003800100 */
[----:B------:R-:W-:Y:S05]  /*3f60*/  @!P0 BREAK.RELIABLE B0 ;  /* 0x0000000000008942 */ /* 0x000fea0003800100 */
[----:B------:R-:W-:Y:S05]  /*3f70*/  @!P0 BRA `(.L_x_42) ;  /* 0x00000000002c8947 */ /* 0x000fea0003800000 */
[----:B------:R-:W-:Y:S02]  /*3f80*/  IMAD.MOV.U32 R9, RZ, RZ, R10 ;  /* 0x000000ffff097224 */ /* 0x000fe400078e000a */
[----:B------:R-:W-:-:S07]  /*3f90*/  IMAD.MOV.U32 R13, RZ, RZ, R8 ;  /* 0x000000ffff0d7224 */ /* 0x000fce00078e0008 */
.L_x_41:
[----:B------:R-:W-:Y:S05]  /*3fa0*/  BSYNC.RELIABLE B2 ;  /* 0x0000000000027941 */ /* 0x000fea0003800100 */
.L_x_40:
[----:B------:R-:W-:Y:S01]  /*3fb0*/  ISETP.GE.AND P0, PT, R9, R13, PT ;  /* 0x0000000d0900720c */ /* 0x000fe20003f06270 */
[----:B------:R-:W-:-:S12]  /*3fc0*/  IMAD.MOV.U32 R8, RZ, RZ, R13 ;  /* 0x000000ffff087224 */ /* 0x000fd800078e000d */
[----:B------:R-:W-:Y:S05]  /*3fd0*/  @!P0 BRA `(.L_x_43) ;  /* 0xfffffff800e48947 */ /* 0x000fea000383ffff */
[----:B------:R-:W-:Y:S05]  /*3fe0*/  BSYNC.RELIABLE B0 ;  /* 0x0000000000007941 */ /* 0x000fea0003800100 */
.L_x_29:
[----:B------:R-:W-:-:S07]  /*3ff0*/  MOV R8, R9 ;  /* 0x0000000900087202 */ /* 0x000fce0000000f00 */
.L_x_28:
[----:B------:R-:W-:-:S05]  /*4000*/  IMAD.U32 R8, R8, 0x4, R1 ;  /* 0x0000000408087824 */ /* 0x000fca00078e0001 */
[----:B------:R0:W5:Y:S01]  /*4010*/  LDL R9, [R8] ;  /* 0x0000000008097983 */ /* 0x0001620000100800 */
[----:B------:R-:W-:Y:S05]  /*4020*/  BRA `(.L_x_44) ;  /* 0x0000000000087947 */ /* 0x000fea0003800000 */
.L_x_42:
[----:B------:R-:W-:-:S06]  /*4030*/  IMAD R9, R5, 0x4, R1 ;  /* 0x0000000405097824 */ /* 0x000fcc00078e0201 */
[----:B------:R-:W5:Y:S02]  /*4040*/  LDL R9, [R9] ;  /* 0x0000000009097983 */ /* 0x000f640000100800 */
.L_x_44:
[----:B------:R-:W-:Y:S05]  /*4050*/  BSYNC.RECONVERGENT B1 ;  /* 0x0000000000017941 */ /* 0x000fea0003800200 */
.L_x_27:
[----:B------:R-:W-:Y:S05]  /*4060*/  WARPSYNC.ALL ;  /* 0x0000000000007948 */ /* 0x000fea0003800000 */
[----:B------:R-:W-:Y:S01]  /*4070*/  ISETP.GE.AND P0, PT, R6, 0x2, PT ;  /* 0x000000020600780c */ /* 0x000fe20003f06270 */
[----:B------:R-:W-:Y:S01]  /*4080*/  BSSY.RECONVERGENT B1, `(.L_x_45) ;  /* 0x0000053000017945 */ /* 0x000fe20003800200 */
[----:B0-----:R-:W-:-:S11]  /*4090*/  IMAD.MOV.U32 R8, RZ, RZ, RZ ;  /* 0x000000ffff087224 */ /* 0x001fd600078e00ff */
[----:B------:R-:W-:Y:S05]  /*40a0*/  @!P0 BRA `(.L_x_46) ;  /* 0x00000004002c8947 */ /* 0x000fea0003800000 */
[----:B------:R-:W-:Y:S01]  /*40b0*/  BSSY.RELIABLE B0, `(.L_x_46) ;  /* 0x000004a000007945 */ /* 0x000fe20003800100 */
[----:B------:R-:W-:Y:S01]  /*40c0*/  IMAD.MOV.U32 R8, RZ, RZ, RZ ;  /* 0x000000ffff087224 */ /* 0x000fe200078e00ff */
[----:B------:R-:W-:-:S07]  /*40d0*/  MOV R11, R7 ;  /* 0x00000007000b7202 */ /* 0x000fce0000000f00 */
.L_x_60:
[----:B------:R-:W-:Y:S02]  /*40e0*/  IMAD.IADD R10, R11, 0x1, -R8 ;  /* 0x000000010b0a7824 */ /* 0x000fe400078e0a08 */
[----:B------:R-:W-:-:S03]  /*40f0*/  IMAD R13, R8, 0x4, R2 ;  /* 0x00000004080d7824 */ /* 0x000fc600078e0202 */
[----:B------:R-:W-:-:S04]  /*4100*/  LEA.HI R10, R10, R10, RZ, 0x1 ;  /* 0x0000000a0a0a7211 */ /* 0x000fc800078f08ff */
[----:B------:R-:W-:-:S05]  /*4110*/  SHF.R.S32.HI R10, RZ, 0x1, R10 ;  /* 0x00000001ff0a7819 */ /* 0x000fca000001140a */
[----:B------:R-:W-:Y:S02]  /*4120*/  IMAD R10, R10, 0x4, R13 ;  /* 0x000000040a0a7824 */ /* 0x000fe400078e020d */
[----:B------:R-:W2:Y:S04]  /*4130*/  LDL R13, [R13] ;  /* 0x000000000d0d7983 */ /* 0x000ea80000100800 */
[----:B------:R-:W2:Y:S01]  /*4140*/  LDL R14, [R10] ;  /* 0x000000000a0e7983 */ /* 0x000ea20000100800 */
[----:B------:R-:W-:Y:S01]  /*4150*/  BSSY.RECONVERGENT B2, `(.L_x_47) ;  /* 0x0000011000027945 */ /* 0x000fe20003800200 */
[----:B--2---:R-:W-:-:S13]  /*4160*/  FSETP.GEU.AND P0, PT, R13, R14, PT ;  /* 0x0000000e0d00720b */ /* 0x004fda0003f0e000 */
[----:B------:R-:W-:Y:S05]  /*4170*/  @P0 BRA `(.L_x_48) ;  /* 0x0000000000200947 */ /* 0x000fea0003800000 */
[----:B------:R-:W-:-:S06]  /*4180*/  IMAD R10, R11, 0x4, R2 ;  /* 0x000000040b0a7824 */ /* 0x000fcc00078e0202 */
[----:B------:R-:W2:Y:S01]  /*4190*/  LDL R10, [R10] ;  /* 0x000000000a0a7983 */ /* 0x000ea20000100800 */
[----:B------:R-:W-:Y:S01]  /*41a0*/  IMAD.MOV.U32 R12, RZ, RZ, R14 ;  /* 0x000000ffff0c7224 */ /* 0x000fe200078e000e */
[----:B--2---:R-:W-:-:S13]  /*41b0*/  FSETP.GEU.AND P0, PT, R14, R10, PT ;  /* 0x0000000a0e00720b */ /* 0x004fda0003f0e000 */
[----:B------:R-:W-:Y:S05]  /*41c0*/  @!P0 BRA `(.L_x_49) ;  /* 0x0000000000248947 */ /* 0x000fea0003800000 */
[----:B------:R-:W-:-:S04]  /*41d0*/  FSETP.GEU.AND P0, PT, R13, R10, PT ;  /* 0x0000000a0d00720b */ /* 0x000fc80003f0e000 */
[----:B------:R-:W-:Y:S01]  /*41e0*/  FSEL R12, R10, R13, !P0 ;  /* 0x0000000d0a0c7208 */ /* 0x000fe20004000000 */
[----:B------:R-:W-:Y:S08]  /*41f0*/  BRA `(.L_x_49) ;  /* 0x0000000000187947 */ /* 0x000ff00003800000 */
.L_x_48:
[----:B------:R-:W-:-:S05]  /*4200*/  LEA R10, R11, R2, 0x2 ;  /* 0x000000020b0a7211 */ /* 0x000fca00078e10ff */
[----:B------:R-:W2:Y:S01]  /*4210*/  LDL R15, [R10] ;  /* 0x000000000a0f7983 */ /* 0x000ea20000100800 */
[----:B------:R-:W-:Y:S01]  /*4220*/  IMAD.MOV.U32 R12, RZ, RZ, R13 ;  /* 0x000000ffff0c7224 */ /* 0x000fe200078e000d */
[----:B--2---:R-:W-:-:S13]  /*4230*/  FSETP.GEU.AND P0, PT, R13, R15, PT ;  /* 0x0000000f0d00720b */ /* 0x004fda0003f0e000 */
[----:B------:R-:W-:-:S04]  /*4240*/  @P0 FSETP.GEU.AND P1, PT, R14, R15, PT ;  /* 0x0000000f0e00020b */ /* 0x000fc80003f2e000 */
[----:B------:R-:W-:-:S09]  /*4250*/  @P0 FSEL R12, R15, R14, !P1 ;  /* 0x0000000e0f0c0208 */ /* 0x000fd20004800000 */
.L_x_49:
[----:B------:R-:W-:Y:S05]  /*4260*/  BSYNC.RECONVERGENT B2 ;  /* 0x0000000000027941 */ /* 0x000fea0003800200 */
.L_x_47:
[----:B------:R-:W-:Y:S01]  /*4270*/  ISETP.GE.AND P0, PT, R11, R8, PT ;  /* 0x000000080b00720c */ /* 0x000fe20003f06270 */
[----:B------:R-:W-:Y:S01]  /*4280*/  BSSY.RECONVERGENT B2, `(.L_x_50) ;  /* 0x000001f000027945 */ /* 0x000fe20003800200 */
[----:B------:R-:W-:Y:S02]  /*4290*/  IMAD.MOV.U32 R10, RZ, RZ, R8 ;  /* 0x000000ffff0a7224 */ /* 0x000fe400078e0008 */
[----:B------:R-:W-:-:S09]  /*42a0*/  IMAD.MOV.U32 R13, RZ, RZ, R11 ;  /* 0x000000ffff0d7224 */ /* 0x000fd200078e000b */
[----:B------:R-:W-:Y:S05]  /*42b0*/  @!P0 BRA `(.L_x_51) ;  /* 0x00000000006c8947 */ /* 0x000fea0003800000 */
[----:B------:R-:W-:Y:S01]  /*42c0*/  IMAD.MOV.U32 R13, RZ, RZ, R11 ;  /* 0x000000ffff0d7224 */ /* 0x000fe200078e000b */
[----:B------:R-:W-:-:S07]  /*42d0*/  MOV R10, R8 ;  /* 0x00000008000a7202 */ /* 0x000fce0000000f00 */
.L_x_56:
[----:B------:R-:W-:Y:S01]  /*42e0*/  BSSY.RECONVERGENT B3, `(.L_x_52) ;  /* 0x0000008000037945 */ /* 0x000fe20003800200 */
[----:B------:R-:W-:-:S07]  /*42f0*/  IMAD.MOV.U32 R15, RZ, RZ, R10 ;  /* 0x000000ffff0f7224 */ /* 0x000fce00078e000a */
.L_x_53:
[----:B------:R-:W-:-:S05]  /*4300*/  IMAD R14, R15, 0x4, R2 ;  /* 0x000000040f0e7824 */ /* 0x000fca00078e0202 */
[----:B------:R-:W2:Y:S01]  /*4310*/  LDL R19, [R14] ;  /* 0x000000000e137983 */ /* 0x000ea20000100800 */
[----:B------:R-:W-:Y:S02]  /*4320*/  IMAD.MOV.U32 R10, RZ, RZ, R15 ;  /* 0x000000ffff0a7224 */ /* 0x000fe400078e000f */
[----:B------:R-:W-:Y:S01]  /*4330*/  VIADD R15, R15, 0x1 ;  /* 0x000000010f0f7836 */ /* 0x000fe20000000000 */
[----:B--2---:R-:W-:-:S13]  /*4340*/  FSETP.GEU.AND P0, PT, R19, R12, PT ;  /* 0x0000000c1300720b */ /* 0x004fda0003f0e000 */
[----:B------:R-:W-:Y:S05]  /*4350*/  @!P0 BRA `(.L_x_53) ;  /* 0xfffffffc00e88947 */ /* 0x000fea000383ffff */
[----:B------:R-:W-:Y:S05]  /*4360*/  BSYNC.RECONVERGENT B3 ;  /* 0x0000000000037941 */ /* 0x000fea0003800200 */
.L_x_52:
[----:B------:R-:W-:Y:S01]  /*4370*/  BSSY.RECONVERGENT B3, `(.L_x_54) ;  /* 0x0000008000037945 */ /* 0x000fe20003800200 */
[----:B------:R-:W-:-:S07]  /*4380*/  MOV R17, R13 ;  /* 0x0000000d00117202 */ /* 0x000fce0000000f00 */
.L_x_55:
[----:B------:R-:W-:-:S05]  /*4390*/  IMAD R16, R17, 0x4, R2 ;  /* 0x0000000411107824 */ /* 0x000fca00078e0202 */
[----:B------:R-:W2:Y:S01]  /*43a0*/  LDL R21, [R16] ;  /* 0x0000000010157983 */ /* 0x000ea20000100800 */
[----:B------:R-:W-:Y:S02]  /*43b0*/  IMAD.MOV.U32 R13, RZ, RZ, R17 ;  /* 0x000000ffff0d7224 */ /* 0x000fe400078e0011 */
[----:B------:R-:W-:Y:S01]  /*43c0*/  VIADD R17, R17, 0xffffffff ;  /* 0xffffffff11117836 */ /* 0x000fe20000000000 */
[----:B--2---:R-:W-:-:S13]  /*43d0*/  FSETP.GT.AND P0, PT, R21, R12, PT ;  /* 0x0000000c1500720b */ /* 0x004fda0003f04000 */
[----:B------:R-:W-:Y:S05]  /*43e0*/  @P0 BRA `(.L_x_55) ;  /* 0xfffffffc00e80947 */ /* 0x000fea000383ffff */
[----:B------:R-:W-:Y:S05]  /*43f0*/  BSYNC.RECONVERGENT B3 ;  /* 0x0000000000037941 */ /* 0x000fea0003800200 */
.L_x_54:
[----:B------:R-:W-:-:S13]  /*4400*/  ISETP.GT.AND P0, PT, R10, R13, PT ;  /* 0x0000000d0a00720c */ /* 0x000fda0003f04270 */
[----:B------:R-:W-:Y:S01]  /*4410*/  @!P0 IMAD.MOV.U32 R10, RZ, RZ, R15 ;  /* 0x000000ffff0a8224 */ /* 0x000fe200078e000f */
[----:B------:R-:W-:Y:S01]  /*4420*/  @!P0 MOV R13, R17 ;  /* 0x00000011000d8202 */ /* 0x000fe20000000f00 */
[----:B------:R0:W-:Y:S04]  /*4430*/  @!P0 STL [R14], R21 ;  /* 0x000000150e008387 */ /* 0x0001e80000100800 */
[----:B------:R0:W-:Y:S01]  /*4440*/  @!P0 STL [R16], R19 ;  /* 0x0000001310008387 */ /* 0x0001e20000100800 */
[----:B------:R-:W-:-:S13]  /*4450*/  ISETP.GT.AND P0, PT, R10, R13, PT ;  /* 0x0000000d0a00720c */ /* 0x000fda0003f04270 */
[----:B0-----:R-:W-:Y:S05]  /*4460*/  @!P0 BRA `(.L_x_56) ;  /* 0xfffffffc009c8947 */ /* 0x001fea000383ffff */
.L_x_51:
[----:B------:R-:W-:Y:S05]  /*4470*/  BSYNC.RECONVERGENT B2 ;  /* 0x0000000000027941 */ /* 0x000fea0003800200 */
.L_x_50:
        /* <DEDUP_REMOVED lines=9> */
.L_x_58:
[----:B------:R-:W-:Y:S05]  /*4510*/  BSYNC.RELIABLE B2 ;  /* 0x0000000000027941 */ /* 0x000fea0003800100 */
.L_x_57:
[----:B------:R-:W-:Y:S01]  /*4520*/  ISETP.GE.AND P0, PT, R8, R13, PT ;  /* 0x0000000d0800720c */ /* 0x000fe20003f06270 */
[----:B------:R-:W-:-:S12]  /*4530*/  IMAD.MOV.U32 R11, RZ, RZ, R13 ;  /* 0x000000ffff0b7224 */ /* 0x000fd800078e000d */
[----:B------:R-:W-:Y:S05]  /*4540*/  @!P0 BRA `(.L_x_60) ;  /* 0xfffffff800e48947 */ /* 0x000fea000383ffff */
[----:B------:R-:W-:Y:S05]  /*4550*/  BSYNC.RELIABLE B0 ;  /* 0x0000000000007941 */ /* 0x000fea0003800100 */
.L_x_46:
[----:B------:R-:W-:-:S06]  /*4560*/  IMAD.U32 R8, R8, 0x4, R1 ;  /* 0x0000000408087824 */ /* 0x000fcc00078e0001 */
[----:B------:R-:W5:Y:S01]  /*4570*/  LDL R8, [R8+0x384] ;  /* 0x0003840008087983 */ /* 0x000f620000100800 */
[----:B------:R-:W-:Y:S05]  /*4580*/  BRA `(.L_x_61) ;  /* 0x0000000000087947 */ /* 0x000fea0003800000 */
.L_x_59:
[----:B------:R-:W-:-:S05]  /*4590*/  LEA R2, R5, R2, 0x2 ;  /* 0x0000000205027211 */ /* 0x000fca00078e10ff */
[----:B------:R0:W5:Y:S02]  /*45a0*/  LDL R8, [R2] ;  /* 0x0000000002087983 */ /* 0x0001640000100800 */
.L_x_61:
[----:B------:R-:W-:Y:S05]  /*45b0*/  BSYNC.RECONVERGENT B1 ;  /* 0x0000000000017941 */ /* 0x000fea0003800200 */
.L_x_45:
[----:B------:R-:W-:Y:S05]  /*45c0*/  WARPSYNC.ALL ;  /* 0x0000000000007948 */ /* 0x000fea0003800000 */
[----:B------:R-:W-:Y:S01]  /*45d0*/  ISETP.GE.AND P0, PT, R6, 0x2, PT ;  /* 0x000000020600780c */ /* 0x000fe20003f06270 */
[----:B------:R-:W-:Y:S01]  /*45e0*/  BSSY.RECONVERGENT B1, `(.L_x_26) ;  /* 0x0000052000017945 */ /* 0x000fe20003800200 */
[----:B0-----:R-:W-:-:S11]  /*45f0*/  IMAD.MOV.U32 R2, RZ, RZ, RZ ;  /* 0x000000ffff027224 */ /* 0x001fd600078e00ff */
[----:B------:R-:W-:Y:S05]  /*4600*/  @!P0 BRA `(.L_x_62) ;  /* 0x0000000400288947 */ /* 0x000fea0003800000 */
[----:B------:R-:W-:Y:S01]  /*4610*/  BSSY.RELIABLE B0, `(.L_x_62) ;  /* 0x0000049000007945 */ /* 0x000fe20003800100 */
[----:B------:R-:W-:-:S07]  /*4620*/  IMAD.MOV.U32 R2, RZ, RZ, RZ ;  /* 0x000000ffff027224 */ /* 0x000fce00078e00ff */
.L_x_76:
        /* <DEDUP_REMOVED lines=10> */
[----:B------:R-:W-:-:S06]  /*46d0*/  LEA R6, R7, R4, 0x2 ;  /* 0x0000000407067211 */ /* 0x000fcc00078e10ff */
[----:B------:R-:W2:Y:S01]  /*46e0*/  LDL R6, [R6] ;  /* 0x0000000006067983 */ /* 0x000ea20000100800 */
[----:B------:R-:W-:Y:S01]  /*46f0*/  IMAD.MOV.U32 R10, RZ, RZ, R12 ;  /* 0x000000ffff0a7224 */ /* 0x000fe200078e000c */
[----:B--2---:R-:W-:-:S13]  /*4700*/  FSETP.GEU.AND P0, PT, R12, R6, PT ;  /* 0x000000060c00720b */ /* 0x004fda0003f0e000 */
[----:B------:R-:W-:Y:S05]  /*4710*/  @!P0 BRA `(.L_x_65) ;  /* 0x0000000000248947 */ /* 0x000fea0003800000 */
[----:B------:R-:W-:-:S04]  /*4720*/  FSETP.GEU.AND P0, PT, R11, R6, PT ;  /* 0x000000060b00720b */ /* 0x000fc80003f0e000 */
[----:B------:R-:W-:Y:S01]  /*4730*/  FSEL R10, R6, R11, !P0 ;  /* 0x0000000b060a7208 */ /* 0x000fe20004000000 */
[----:B------:R-:W-:Y:S08]  /*4740*/  BRA `(.L_x_65) ;  /* 0x0000000000187947 */ /* 0x000ff00003800000 */
.L_x_64:
[----:B------:R-:W-:-:S05]  /*4750*/  IMAD R6, R7, 0x4, R4 ;  /* 0x0000000407067824 */ /* 0x000fca00078e0204 */
[----:B------:R-:W2:Y:S01]  /*4760*/  LDL R13, [R6] ;  /* 0x00000000060d7983 */ /* 0x000ea20000100800 */
[----:B------:R-:W-:Y:S01]  /*4770*/  IMAD.MOV.U32 R10, RZ, RZ, R11 ;  /* 0x000000ffff0a7224 */ /* 0x000fe200078e000b */
[----:B--2---:R-:W-:-:S13]  /*4780*/  FSETP.GEU.AND P0, PT, R11, R13, PT ;  /* 0x0000000d0b00720b */ /* 0x004fda0003f0e000 */
[----:B------:R-:W-:-:S04]  /*4790*/  @P0 FSETP.GEU.AND P1, PT, R12, R13, PT ;  /* 0x0000000d0c00020b */ /* 0x000fc80003f2e000 */
[----:B------:R-:W-:-:S09]  /*47a0*/  @P0 FSEL R10, R13, R12, !P1 ;  /* 0x0000000c0d0a0208 */ /* 0x000fd20004800000 */
.L_x_65:
[----:B------:R-:W-:Y:S05]  /*47b0*/  BSYNC.RECONVERGENT B2 ;  /* 0x0000000000027941 */ /* 0x000fea0003800200 */
.L_x_63:
[----:B------:R-:W-:Y:S01]  /*47c0*/  ISETP.GE.AND P0, PT, R7, R2, PT ;  /* 0x000000020700720c */ /* 0x000fe20003f06270 */
[----:B------:R-:W-:Y:S01]  /*47d0*/  BSSY.RECONVERGENT B2, `(.L_x_66) ;  /* 0x000001f000027945 */ /* 0x000fe20003800200 */
[----:B------:R-:W-:Y:S01]  /*47e0*/  IMAD.MOV.U32 R6, RZ, RZ, R2 ;  /* 0x000000ffff067224 */ /* 0x000fe200078e0002 */
[----:B------:R-:W-:-:S10]  /*47f0*/  MOV R11, R7 ;  /* 0x00000007000b7202 */ /* 0x000fd40000000f00 */
[----:B------:R-:W-:Y:S05]  /*4800*/  @!P0 BRA `(.L_x_67) ;  /* 0x00000000006c8947 */ /* 0x000fea0003800000 */
[----:B------:R-:W-:Y:S02]  /*4810*/  IMAD.MOV.U32 R11, RZ, RZ, R7 ;  /* 0x000000ffff0b7224 */ /* 0x000fe400078e0007 */
[----:B------:R-:W-:-:S07]  /*4820*/  IMAD.MOV.U32 R6, RZ, RZ, R2 ;  /* 0x000000ffff067224 */ /* 0x000fce00078e0002 */
.L_x_72:
[----:B------:R-:W-:Y:S01]  /*4830*/  BSSY.RECONVERGENT B3, `(.L_x_68) ;  /* 0x0000008000037945 */ /* 0x000fe20003800200 */
[----:B------:R-:W-:-:S07]  /*4840*/  IMAD.MOV.U32 R13, RZ, RZ, R6 ;  /* 0x000000ffff0d7224 */ /* 0x000fce00078e0006 */
.L_x_69:
[----:B------:R-:W-:-:S05]  /*4850*/  IMAD R12, R13, 0x4, R4 ;  /* 0x000000040d0c7824 */ /* 0x000fca00078e0204 */
[----:B------:R-:W2:Y:S01]  /*4860*/  LDL R17, [R12] ;  /* 0x000000000c117983 */ /* 0x000ea20000100800 */
[----:B------:R-:W-:Y:S01]  /*4870*/  MOV R6, R13 ;  /* 0x0000000d00067202 */ /* 0x000fe20000000f00 */
[----:B------:R-:W-:Y:S01]  /*4880*/  VIADD R13, R13, 0x1 ;  /* 0x000000010d0d7836 */ /* 0x000fe20000000000 */
[----:B--2---:R-:W-:-:S13]  /*4890*/  FSETP.GEU.AND P0, PT, R17, R10, PT ;  /* 0x0000000a1100720b */ /* 0x004fda0003f0e000 */
[----:B------:R-:W-:Y:S05]  /*48a0*/  @!P0 BRA `(.L_x_69) ;  /* 0xfffffffc00e88947 */ /* 0x000fea000383ffff */
[----:B------:R-:W-:Y:S05]  /*48b0*/  BSYNC.RECONVERGENT B3 ;  /* 0x0000000000037941 */ /* 0x000fea0003800200 */
.L_x_68:
[----:B------:R-:W-:Y:S01]  /*48c0*/  BSSY.RECONVERGENT B3, `(.L_x_70) ;  /* 0x0000008000037945 */ /* 0x000fe20003800200 */
[----:B------:R-:W-:-:S07]  /*48d0*/  IMAD.MOV.U32 R15, RZ, RZ, R11 ;  /* 0x000000ffff0f7224 */ /* 0x000fce00078e000b */
.L_x_71:
[----:B------:R-:W-:-:S05]  /*48e0*/  IMAD R14, R15, 0x4, R4 ;  /* 0x000000040f0e7824 */ /* 0x000fca00078e0204 */
[----:B------:R-:W2:Y:S01]  /*48f0*/  LDL R19, [R14] ;  /* 0x000000000e137983 */ /* 0x000ea20000100800 */
[----:B------:R-:W-:Y:S01]  /*4900*/  IMAD.MOV.U32 R11, RZ, RZ, R15 ;  /* 0x000000ffff0b7224 */ /* 0x000fe200078e000f */
[----:B------:R-:W-:Y:S02]  /*4910*/  IADD3 R15, PT, PT, R15, -0x1, RZ ;  /* 0xffffffff0f0f7810 */ /* 0x000fe40007ffe0ff */
[----:B--2---:R-:W-:-:S13]  /*4920*/  FSETP.GT.AND P0, PT, R19, R10, PT ;  /* 0x0000000a1300720b */ /* 0x004fda0003f04000 */
[----:B------:R-:W-:Y:S05]  /*4930*/  @P0 BRA `(.L_x_71) ;  /* 0xfffffffc00e80947 */ /* 0x000fea000383ffff */
[----:B------:R-:W-:Y:S05]  /*4940*/  BSYNC.RECONVERGENT B3 ;  /* 0x0000000000037941 */ /* 0x000fea0003800200 */
.L_x_70:
[----:B------:R-:W-:-:S13]  /*4950*/  ISETP.GT.AND P0, PT, R6, R11, PT ;  /* 0x0000000b0600720c */ /* 0x000fda0003f04270 */
[----:B------:R-:W-:Y:S01]  /*4960*/  @!P0 IMAD.MOV.U32 R6, RZ, RZ, R13 ;  /* 0x000000ffff068224 */ /* 0x000fe200078e000d */
[----:B------:R0:W-:Y:S01]  /*4970*/  @!P0 STL [R12], R19 ;  /* 0x000000130c008387 */ /* 0x0001e20000100800 */
[----:B------:R-:W-:-:S03]  /*4980*/  @!P0 IMAD.MOV.U32 R11, RZ, RZ, R15 ;  /* 0x000000ffff0b8224 */ /* 0x000fc600078e000f */
[----:B------:R0:W-:Y:S02]  /*4990*/  @!P0 STL [R14], R17 ;  /* 0x000000110e008387 */ /* 0x0001e40000100800 */
[----:B------:R-:W-:-:S13]  /*49a0*/  ISETP.GT.AND P0, PT, R6, R11, PT ;  /* 0x0000000b0600720c */ /* 0x000fda0003f04270 */
[----:B0-----:R-:W-:Y:S05]  /*49b0*/  @!P0 BRA `(.L_x_72) ;  /* 0xfffffffc009c8947 */ /* 0x001fea000383ffff */
.L_x_67:
[----:B------:R-:W-:Y:S05]  /*49c0*/  BSYNC.RECONVERGENT B2 ;  /* 0x0000000000027941 */ /* 0x000fea0003800200 */
.L_x_66:
        /* <DEDUP_REMOVED lines=9> */
.L_x_74:
[----:B------:R-:W-:Y:S05]  /*4a60*/  BSYNC.RELIABLE B2 ;  /* 0x0000000000027941 */ /* 0x000fea0003800100 */
.L_x_73:
[-C--:B------:R-:W-:Y:S02]  /*4a70*/  ISETP.GE.AND P0, PT, R2, R11.reuse, PT ;  /* 0x0000000b0200720c */ /* 0x080fe40003f06270 */
[----:B------:R-:W-:-:S11]  /*4a80*/  MOV R7, R11 ;  /* 0x0000000b00077202 */ /* 0x000fd60000000f00 */
[----:B------:R-:W-:Y:S05]  /*4a90*/  @!P0 BRA `(.L_x_76) ;  /* 0xfffffff800e48947 */ /* 0x000fea000383ffff */
[----:B------:R-:W-:Y:S05]  /*4aa0*/  BSYNC.RELIABLE B0 ;  /* 0x0000000000007941 */ /* 0x000fea0003800100 */
.L_x_62:
[----:B------:R-:W-:-:S05]  /*4ab0*/  IMAD.U32 R2, R2, 0x4, R1 ;  /* 0x0000000402027824 */ /* 0x000fca00078e0001 */
[----:B------:R1:W5:Y:S01]  /*4ac0*/  LDL R6, [R2+0x708] ;  /* 0x0007080002067983 */ /* 0x0003620000100800 */
[----:B------:R-:W-:Y:S05]  /*4ad0*/  BRA `(.L_x_77) ;  /* 0x0000000000087947 */ /* 0x000fea0003800000 */
.L_x_75:
[----:B------:R-:W-:-:S05]  /*4ae0*/  IMAD R4, R5, 0x4, R4 ;  /* 0x0000000405047824 */ /* 0x000fca00078e0204 */
[----:B------:R0:W5:Y:S02]  /*4af0*/  LDL R6, [R4] ;  /* 0x0000000004067983 */ /* 0x0001640000100800 */
.L_x_77:
[----:B------:R-:W-:Y:S05]  /*4b00*/  BSYNC.RECONVERGENT B1 ;  /* 0x0000000000017941 */ /* 0x000fea0003800200 */
.L_x_26:
[----:B------:R-:W3:Y:S01]  /*4b10*/  LDCU UR4, c[0x0][0x390] ;  /* 0x00007200ff0477ac */ /* 0x000ee20008000800 */
[----:B0-2---:R-:W1:Y:S08]  /*4b20*/  LDC.64 R4, c[0x0][0x380] ;  /* 0x0000e000ff047b82 */ /* 0x005e700000000a00 */
[----:B------:R-:W0:Y:S01]  /*4b30*/  LDC R12, c[0x0][0x39c] ;  /* 0x0000e700ff0c7b82 */ /* 0x000e220000000800 */
[----:B---3--:R-:W-:-:S04]  /*4b40*/  IMAD R0, R0, UR4, R3 ;  /* 0x0000000400007c24 */ /* 0x008fc8000f8e0203 */
[----:B------:R-:W-:-:S04]  /*4b50*/  IMAD.SHL.U32 R7, R0, 0x4, RZ ;  /* 0x0000000400077824 */ /* 0x000fc800078e00ff */
[C---:B-1----:R-:W-:Y:S02]  /*4b60*/  IMAD.WIDE R2, R7.reuse, 0x4, R4 ;  /* 0x0000000407027825 */ /* 0x042fe400078e0204 */
[----:B------:R-:W1:Y:S03]  /*4b70*/  LDC.64 R4, c[0x0][0x388] ;  /* 0x0000e200ff047b82 */ /* 0x000e660000000a00 */
[----:B------:R-:W2:Y:S01]  /*4b80*/  LDG.E R11, desc[UR12][R2.64] ;  /* 0x0000000c020b7981 */ /* 0x000ea2000c1e1900 */
[----:B0-----:R-:W-:Y:S01]  /*4b90*/  FADD R0, -R12, 1 ;  /* 0x3f8000000c007421 */ /* 0x001fe20000000100 */
[----:B-1----:R-:W-:-:S04]  /*4ba0*/  IMAD.WIDE R4, R7, 0x4, R4 ;  /* 0x0000000407047825 */ /* 0x002fc800078e0204 */
[----:B--2---:R-:W-:-:S04]  /*4bb0*/  FMUL R10, R0, R11 ;  /* 0x0000000b000a7220 */ /* 0x004fc80000400000 */
[----:B-----5:R-:W-:-:S05]  /*4bc0*/  FFMA R9, R9, R12, R10 ;  /* 0x0000000c09097223 */ /* 0x020fca000000000a */
[----:B------:R-:W-:Y:S04]  /*4bd0*/  STG.E desc[UR12][R4.64], R9 ;  /* 0x0000000904007986 */ /* 0x000fe8000c10190c */
[----:B------:R-:W2:Y:S02]  /*4be0*/  LDG.E R7, desc[UR12][R2.64+0x4] ;  /* 0x0000040c02077981 */ /* 0x000ea4000c1e1900 */
[----:B--2---:R-:W-:-:S04]  /*4bf0*/  FMUL R7, R0, R7 ;  /* 0x0000000700077220 */ /* 0x004fc80000400000 */
[----:B------:R-:W-:-:S05]  /*4c00*/  FFMA R7, R8, R12, R7 ;  /* 0x0000000c08077223 */ /* 0x000fca0000000007 */
[----:B------:R-:W-:Y:S04]  /*4c10*/  STG.E desc[UR12][R4.64+0x4], R7 ;  /* 0x0000040704007986 */ /* 0x000fe8000c10190c */
[----:B------:R-:W2:Y:S02]  /*4c20*/  LDG.E R11, desc[UR12][R2.64+0x8] ;  /* 0x0000080c020b7981 */ /* 0x000ea4000c1e1900 */
[----:B--2---:R-:W-:-:S04]  /*4c30*/  FMUL R11, R0, R11 ;  /* 0x0000000b000b7220 */ /* 0x004fc80000400000 */
[----:B------:R-:W-:-:S05]  /*4c40*/  FFMA R11, R6, R12, R11 ;  /* 0x0000000c060b7223 */ /* 0x000fca000000000b */
[----:B------:R-:W-:Y:S04]  /*4c50*/  STG.E desc[UR12][R4.64+0x8], R11 ;  /* 0x0000080b04007986 */ /* 0x000fe8000c10190c */
[----:B------:R-:W2:Y:S04]  /*4c60*/  LDG.E R13, desc[UR12][R2.64+0xc] ;  /* 0x00000c0c020d7981 */ /* 0x000ea8000c1e1900 */
[----:B--2---:R-:W-:Y:S01]  /*4c70*/  STG.E desc[UR12][R4.64+0xc], R13 ;  /* 0x00000c0d04007986 */ /* 0x004fe2000c10190c */
[----:B------:R-:W-:Y:S05]  /*4c80*/  EXIT ;  /* 0x000000000000794d */ /* 0x000fea0003800000 */
.L_x_78:
[----:B------:R-:W-:-:S00]  /*4c90*/  BRA `(.L_x_78) ;  /* 0xfffffffc00fc7947 */ /* 0x000fc0000383ffff */
[----:B------:R-:W-:-:S00]  /*4ca0*/  NOP ;  /* 0x0000000000007918 */ /* 0x000fc00000000000 */
        /* <DEDUP_REMOVED lines=13> */
.L_x_107:


//--------------------- .text._Z25median_filter_rgbf_kernelPKfPfiii --------------------------
	.section	.text._Z25median_filter_rgbf_kernelPKfPfiii,"ax",@progbits
	.align	128
        .global         _Z25median_filter_rgbf_kernelPKfPfiii
        .type           _Z25median_filter_rgbf_kernelPKfPfiii,@function
        .size           _Z25median_filter_rgbf_kernelPKfPfiii,(.L_x_108 - _Z25median_filter_rgbf_kernelPKfPfiii)
        .other          _Z25median_filter_rgbf_kernelPKfPfiii,@"STO_CUDA_ENTRY STV_DEFAULT"
_Z25median_filter_rgbf_kernelPKfPfiii:
.text._Z25median_filter_rgbf_kernelPKfPfiii:
[----:B------:R-:W-:Y:S01]  /*0000*/  LDC R1, c[0x0][0x37c] ;  /* 0x0000df00ff017b82 */ /* 0x000fe20000000800 */
[----:B------:R-:W0:Y:S07]  /*0010*/  S2R R5, SR_TID.Y ;  /* 0x0000000000057919 */ /* 0x000e2e0000002200 */
[----:B------:R-:W1:Y:S01]  /*0020*/  LDC R3, c[0x0][0x360] ;  /* 0x0000d800ff037b82 */ /* 0x000e620000000800 */
[----:B------:R-:W2:Y:S01]  /*0030*/  LDCU UR10, c[0x0][0x398] ;  /* 0x00007300ff0a77ac */ /* 0x000ea20008000800 */
[----:B------:R-:W1:Y:S01]  /*0040*/  S2R R2, SR_TID.X ;  /* 0x0000000000027919 */ /* 0x000e620000002100 */
[----:B------:R-:W2:Y:S05]  /*0050*/  LDCU.64 UR4, c[0x0][0x390] ;  /* 0x00007200ff0477ac */ /* 0x000eaa0008000a00 */
[----:B------:R-:W0:Y:S08]  /*0060*/  S2UR UR7, SR_CTAID.Y ;  /* 0x00000000000779c3 */ /* 0x000e300000002600 */
[----:B------:R-:W0:Y:S01]  /*0070*/  LDC R0, c[0x0][0x364] ;  /* 0x0000d900ff007b82 */ /* 0x000e220000000800 */
[----:B--2---:R-:W-:-:S07]  /*0080*/  UIADD3 UR5, UPT, UPT, -UR10, UR5, URZ ;  /* 0x000000050a057290 */ /* 0x004fce000fffe1ff */
[----:B------:R-:W1:Y:S01]  /*0090*/  S2UR UR6, SR_CTAID.X ;  /* 0x00000000000679c3 */ /* 0x000e620000002500 */
[----:B------:R-:W-:Y:S01]  /*00a0*/  UIADD3 UR4, UPT, UPT, UR4, -UR10, URZ ;  /* 0x8000000a04047290 */ /* 0x000fe2000fffe0ff */
[----:B0-----:R-:W-:-:S05]  /*00b0*/  IMAD R0, R0, UR7, R5 ;  /* 0x0000000700007c24 */ /* 0x001fca000f8e0205 */
[----:B------:R-:W-:Y:S01]  /*00c0*/  ISETP.GE.AND P0, PT, R0, UR5, PT ;  /* 0x0000000500007c0c */ /* 0x000fe2000bf06270 */
[----:B-1----:R-:W-:-:S05]  /*00d0*/  IMAD R3, R3, UR6, R2 ;  /* 0x0000000603037c24 */ /* 0x002fca000f8e0202 */
[C---:B------:R-:W-:Y:S02]  /*00e0*/  VIMNMX R2, PT, PT, R3.reuse, R0, PT ;  /* 0x0000000003027248 */ /* 0x040fe40003fe0100 */
[----:B------:R-:W-:-:S04]  /*00f0*/  ISETP.GE.OR P0, PT, R3, UR4, P0 ;  /* 0x0000000403007c0c */ /* 0x000fc80008706670 */
[----:B------:R-:W-:-:S13]  /*0100*/  ISETP.LT.OR P0, PT, R2, UR10, P0 ;  /* 0x0000000a02007c0c */ /* 0x000fda0008701670 */
[----:B------:R-:W-:Y:S05]  /*0110*/  @P0 EXIT ;  /* 0x000000000000094d */ /* 0x000fea0003800000 */
[----:B------:R-:W0:Y:S01]  /*0120*/  S2UR UR8, SR_CgaCtaId ;  /* 0x00000000000879c3 */ /* 0x000e220000008800 */
[----:B------:R-:W-:Y:S02]  /*0130*/  UISETP.GE.AND UP0, UPT, UR10, URZ, UPT ;  /* 0x000000ff0a00728c */ /* 0x000fe4000bf06270 */
[----:B------:R-:W-:Y:S01]  /*0140*/  USHF.L.U32 UR12, UR10, 0x1, URZ ;  /* 0x000000010a0c7899 */ /* 0x000fe200080006ff */
[----:B------:R-:W-:Y:S01]  /*0150*/  UMOV UR5, 0x400 ;  /* 0x0000040000057882 */ /* 0x000fe20000000000 */
[----:B------:R-:W1:Y:S02]  /*0160*/  LDCU.64 UR14, c[0x0][0x358] ;  /* 0x00006b00ff0e77ac */ /* 0x000e640008000a00 */
[----:B------:R-:W-:Y:S02]  /*0170*/  UIADD3 UR4, UPT, UPT, UR12, 0x1, URZ ;  /* 0x000000010c047890 */ /* 0x000fe4000fffe0ff */
[----:B------:R-:W-:Y:S02]  /*0180*/  UIMAD UR7, UR12, UR12, UR12 ;  /* 0x0000000c0c0772a4 */ /* 0x000fe4000f8e020c */
[----:B------:R-:W-:-:S02]  /*0190*/  UIADD3 UR11, UPT, UPT, -UR10, URZ, URZ ;  /* 0x000000ff0a0b7290 */ /* 0x000fc4000fffe1ff */
[----:B------:R-:W-:Y:S02]  /*01a0*/  UIADD3 UR7, UPT, UPT, UR4, UR7, URZ ;  /* 0x0000000704077290 */ /* 0x000fe4000fffe0ff */
[----:B0-----:R-:W-:-:S04]  /*01b0*/  ULEA UR8, UR8, UR5, 0x18 ;  /* 0x0000000508087291 */ /* 0x001fc8000f8ec0ff */
[----:B------:R-:W-:Y:S01]  /*01c0*/  ULEA UR9, UR7, UR8, 0x2 ;  /* 0x0000000807097291 */ /* 0x000fe2000f8e10ff */
[----:B-1----:R-:W-:Y:S11]  /*01d0*/  BRA.U !UP0, `(.L_x_79) ;  /* 0x0000000908507547 */ /* 0x002ff6000b800000 */
[----:B------:R-:W-:Y:S02]  /*01e0*/  ULOP3.LUT UR6, UR12, 0x6, URZ, 0xc0, !UPT ;  /* 0x000000060c067892 */ /* 0x000fe4000f8ec0ff */
[----:B------:R-:W-:Y:S02]  /*01f0*/  ULOP3.LUT UR5, UR4, 0xfffffff8, URZ, 0xc0, !UPT ;  /* 0xfffffff804057892 */ /* 0x000fe4000f8ec0ff */
[----:B------:R-:W-:Y:S01]  /*0200*/  UISETP.GE.U32.AND UP0, UPT, UR6, 0x3, UPT ;  /* 0x000000030600788c */ /* 0x000fe2000bf06070 */
[----:B------:R-:W-:Y:S02]  /*0210*/  UMOV UR4, URZ ;  /* 0x000000ff00047c82 */ /* 0x000fe40008000000 */
[----:B------:R-:W-:-:S08]  /*0220*/  UMOV UR6, UR11 ;  /* 0x0000000b00067c82 */ /* 0x000fd00008000000 */
.L_x_84:
[----:B0-----:R-:W0:Y:S01]  /*0230*/  LDCU UR13, c[0x0][0x390] ;  /* 0x00007200ff0d77ac */ /* 0x001e220008000800 */
[----:B------:R-:W-:Y:S01]  /*0240*/  VIADD R2, R0, UR6 ;  /* 0x0000000600027c36 */ /* 0x000fe20008000000 */
[----:B------:R-:W1:Y:S01]  /*0250*/  LDCU UR19, c[0x0][0x398] ;  /* 0x00007300ff1377ac */ /* 0x000e620008000800 */
[----:B------:R-:W-:Y:S01]  /*0260*/  UISETP.GE.U32.AND UP2, UPT, UR12, 0x7, UPT ;  /* 0x000000070c00788c */ /* 0x000fe2000bf46070 */
[----:B------:R-:W-:Y:S01]  /*0270*/  UMOV UR10, UR11 ;  /* 0x0000000b000a7c82 */ /* 0x000fe20008000000 */
[----:B--2---:R-:W2:Y:S01]  /*0280*/  LDCU UR18, c[0x0][0x398] ;  /* 0x00007300ff1277ac */ /* 0x004ea20008000800 */
[----:B0-----:R-:W-:Y:S01]  /*0290*/  IMAD R2, R2, UR13, R3 ;  /* 0x0000000d02027c24 */ /* 0x001fe2000f8e0203 */
[----:B-1----:R-:W-:-:S05]  /*02a0*/  ULOP3.LUT UP1, URZ, UR19, 0x1, URZ, 0xc0, !UPT ;  /* 0x0000000113ff7892 */ /* 0x002fca000f82c0ff */
[----:B------:R-:W-:Y:S06]  /*02b0*/  BRA.U !UP2, `(.L_x_80) ;  /* 0x000000010af07547 */ /* 0x000fec000b800000 */
.L_x_81:
[----:B------:R-:W0:Y:S01]  /*02c0*/  LDC.64 R4, c[0x0][0x380] ;  /* 0x0000e000ff047b82 */ /* 0x000e220000000a00 */
[----:B------:R-:W-:-:S04]  /*02d0*/  VIADD R6, R2, UR10 ;  /* 0x0000000a02067c36 */ /* 0x000fc80008000000 */
[----:B------:R-:W-:-:S04]  /*02e0*/  IMAD.SHL.U32 R7, R6, 0x4, RZ ;  /* 0x0000000406077824 */ /* 0x000fc800078e00ff */
[----:B0-----:R-:W-:-:S05]  /*02f0*/  IMAD.WIDE R4, R7, 0x4, R4 ;  /* 0x0000000407047825 */ /* 0x001fca00078e0204 */
[----:B------:R-:W3:Y:S04]  /*0300*/  LDG.E R6, desc[UR14][R4.64] ;  /* 0x0000000e04067981 */ /* 0x000ee8000c1e1900 */
[----:B------:R-:W4:Y:S01]  /*0310*/  LDG.E R7, desc[UR14][R4.64+0x4] ;  /* 0x0000040e04077981 */ /* 0x000f22000c1e1900 */
[----:B------:R-:W-:Y:S02]  /*0320*/  ULEA UR13, UR4, UR8, 0x2 ;  /* 0x00000008040d7291 */ /* 0x000fe4000f8e10ff */
[----:B------:R-:W-:Y:S01]  /*0330*/  ULEA UR16, UR4, UR9, 0x2 ;  /* 0x0000000904107291 */ /* 0x000fe2000f8e10ff */
[----:B------:R-:W5:Y:S04]  /*0340*/  LDG.E R8, desc[UR14][R4.64+0x8] ;  /* 0x0000080e04087981 */ /* 0x000f68000c1e1900 */
[----:B------:R-:W2:Y:S04]  /*0350*/  LDG.E R9, desc[UR14][R4.64+0x10] ;  /* 0x0000100e04097981 */ /* 0x000ea8000c1e1900 */
        /* <DEDUP_REMOVED lines=18> */
[----:B---3--:R0:W-:Y:S04]  /*0480*/  STS [UR13], R6 ;  /* 0x00000006ff007988 */ /* 0x0081e8000800080d */
[----:B----4-:R1:W-:Y:S04]  /*0490*/  STS [UR16], R7 ;  /* 0x00000007ff007988 */ /* 0x0103e80008000810 */
[----:B0-----:R-:W3:Y:S04]  /*04a0*/  LDG.E R6, desc[UR14][R4.64+0x38] ;  /* 0x0000380e04067981 */ /* 0x001ee8000c1e1900 */
[----:B-1----:R-:W4:Y:S01]  /*04b0*/  LDG.E R7, desc[UR14][R4.64+0x48] ;  /* 0x0000480e04077981 */ /* 0x002f22000c1e1900 */
[----:B------:R-:W-:-:S09]  /*04c0*/  ULEA UR17, UR7, UR13, 0x3 ;  /* 0x0000000d07117291 */ /* 0x000fd2000f8e18ff */
[----:B-----5:R0:W-:Y:S04]  /*04d0*/  STS [UR17], R8 ;  /* 0x00000008ff007988 */ /* 0x0201e80008000811 */
[----:B--2---:R0:W-:Y:S04]  /*04e0*/  STS [UR13+0x4], R9 ;  /* 0x00000409ff007988 */ /* 0x0041e8000800080d */
[----:B------:R0:W-:Y:S04]  /*04f0*/  STS [UR16+0x4], R10 ;  /* 0x0000040aff007988 */ /* 0x0001e80008000810 */
[----:B------:R0:W-:Y:S04]  /*0500*/  STS [UR17+0x4], R11 ;  /* 0x0000040bff007988 */ /* 0x0001e80008000811 */
[----:B------:R0:W-:Y:S04]  /*0510*/  STS [UR13+0x8], R12 ;  /* 0x0000080cff007988 */ /* 0x0001e8000800080d */
[----:B------:R0:W-:Y:S04]  /*0520*/  STS [UR16+0x8], R13 ;  /* 0x0000080dff007988 */ /* 0x0001e80008000810 */
[----:B------:R0:W-:Y:S04]  /*0530*/  STS [UR17+0x8], R14 ;  /* 0x0000080eff007988 */ /* 0x0001e80008000811 */
[----:B------:R0:W-:Y:S04]  /*0540*/  STS [UR13+0xc], R15 ;  /* 0x00000c0fff007988 */ /* 0x0001e8000800080d */
[----:B------:R0:W-:Y:S01]  /*0550*/  STS [UR16+0xc], R16 ;  /* 0x00000c10ff007988 */ /* 0x0001e20008000810 */
[----:B------:R-:W-:-:S02]  /*0560*/  UIADD3 UR10, UPT, UPT, UR10, 0x8, URZ ;  /* 0x000000080a0a7890 */ /* 0x000fc4000fffe0ff */
[----:B------:R-:W-:Y:S01]  /*0570*/  UIADD3 UR4, UPT, UPT, UR4, 0x8, URZ ;  /* 0x0000000804047890 */ /* 0x000fe2000fffe0ff */
[----:B---3--:R0:W-:Y:S04]  /*0580*/  STS [UR17+0xc], R6 ;  /* 0x00000c06ff007988 */ /* 0x0081e80008000811 */
[----:B------:R0:W-:Y:S04]  /*0590*/  STS [UR13+0x10], R17 ;  /* 0x00001011ff007988 */ /* 0x0001e8000800080d */
[----:B------:R0:W-:Y:S04]  /*05a0*/  STS [UR16+0x10], R18 ;  /* 0x00001012ff007988 */ /* 0x0001e80008000810 */
[----:B----4-:R0:W-:Y:S04]  /*05b0*/  STS [UR17+0x10], R7 ;  /* 0x00001007ff007988 */ /* 0x0101e80008000811 */
[----:B------:R0:W-:Y:S04]  /*05c0*/  STS [UR13+0x14], R19 ;  /* 0x00001413ff007988 */ /* 0x0001e8000800080d */
[----:B------:R0:W-:Y:S04]  /*05d0*/  STS [UR16+0x14], R20 ;  /* 0x00001414ff007988 */ /* 0x0001e80008000810 */
[----:B------:R0:W-:Y:S04]  /*05e0*/  STS [UR17+0x14], R21 ;  /* 0x00001415ff007988 */ /* 0x0001e80008000811 */
[----:B------:R0:W-:Y:S04]  /*05f0*/  STS [UR13+0x18], R22 ;  /* 0x00001816ff007988 */ /* 0x0001e8000800080d */
[----:B------:R0:W-:Y:S04]  /*0600*/  STS [UR16+0x18], R23 ;  /* 0x00001817ff007988 */ /* 0x0001e80008000810 */
[----:B------:R0:W-:Y:S04]  /*0610*/  STS [UR17+0x18], R24 ;  /* 0x00001818ff007988 */ /* 0x0001e80008000811 */
[----:B------:R0:W-:Y:S04]  /*0620*/  STS [UR13+0x1c], R25 ;  /* 0x00001c19ff007988 */ /* 0x0001e8000800080d */
[----:B------:R0:W-:Y:S04]  /*0630*/  STS [UR16+0x1c], R26 ;  /* 0x00001c1aff007988 */ /* 0x0001e80008000810 */
[----:B------:R0:W-:Y:S01]  /*0640*/  STS [UR17+0x1c], R27 ;  /* 0x00001c1bff007988 */ /* 0x0001e20008000811 */
[----:B------:R-:W-:-:S04]  /*0650*/  UIADD3 UR13, UPT, UPT, UR10, UR18, URZ ;  /* 0x000000120a0d7290 */ /* 0x000fc8000fffe0ff */
[----:B------:R-:W-:-:S09]  /*0660*/  UISETP.NE.AND UP2, UPT, UR13, UR5, UPT ;  /* 0x000000050d00728c */ /* 0x000fd2000bf45270 */
[----:B0-----:R-:W-:Y:S05]  /*0670*/  BRA.U UP2, `(.L_x_81) ;  /* 0xfffffffd02107547 */ /* 0x001fea000b83ffff */
.L_x_80:
[----:B------:R-:W-:Y:S05]  /*0680*/  BRA.U !UP0, `(.L_x_82) ;  /* 0x0000000108847547 */ /* 0x000fea000b800000 */
[----:B------:R-:W0:Y:S01]  /*0690*/  LDC.64 R4, c[0x0][0x380] ;  /* 0x0000e000ff047b82 */ /* 0x000e220000000a00 */
[----:B------:R-:W-:-:S04]  /*06a0*/  VIADD R6, R2, UR10 ;  /* 0x0000000a02067c36 */ /* 0x000fc80008000000 */
[----:B------:R-:W-:-:S04]  /*06b0*/  IMAD.SHL.U32 R7, R6, 0x4, RZ ;  /* 0x0000000406077824 */ /* 0x000fc800078e00ff */
[----:B0-----:R-:W-:-:S05]  /*06c0*/  IMAD.WIDE R4, R7, 0x4, R4 ;  /* 0x0000000407047825 */ /* 0x001fca00078e0204 */
[----:B------:R-:W3:Y:S04]  /*06d0*/  LDG.E R17, desc[UR14][R4.64] ;  /* 0x0000000e04117981 */ /* 0x000ee8000c1e1900 */
[----:B------:R-:W4:Y:S04]  /*06e0*/  LDG.E R6, desc[UR14][R4.64+0x4] ;  /* 0x0000040e04067981 */ /* 0x000f28000c1e1900 */
        /* <DEDUP_REMOVED lines=9> */
[----:B------:R-:W2:Y:S01]  /*0780*/  LDG.E R16, desc[UR14][R4.64+0x38] ;  /* 0x0000380e04107981 */ /* 0x000ea2000c1e1900 */
[----:B------:R-:W-:-:S02]  /*0790*/  ULEA UR13, UR4, UR8, 0x2 ;  /* 0x00000008040d7291 */ /* 0x000fc4000f8e10ff */
[----:B------:R-:W-:Y:S02]  /*07a0*/  ULEA UR16, UR4, UR9, 0x2 ;  /* 0x0000000904107291 */ /* 0x000fe4000f8e10ff */
[----:B------:R-:W-:Y:S02]  /*07b0*/  ULEA UR17, UR7, UR13, 0x3 ;  /* 0x0000000d07117291 */ /* 0x000fe4000f8e18ff */
[----:B------:R-:W-:Y:S02]  /*07c0*/  UIADD3 UR4, UPT, UPT, UR4, 0x4, URZ ;  /* 0x0000000404047890 */ /* 0x000fe4000fffe0ff */
[----:B------:R-:W-:Y:S01]  /*07d0*/  UIADD3 UR10, UPT, UPT, UR10, 0x4, URZ ;  /* 0x000000040a0a7890 */ /* 0x000fe2000fffe0ff */
[----:B---3--:R0:W-:Y:S04]  /*07e0*/  STS [UR13], R17 ;  /* 0x00000011ff007988 */ /* 0x0081e8000800080d */
[----:B----4-:R0:W-:Y:S04]  /*07f0*/  STS [UR16], R6 ;  /* 0x00000006ff007988 */ /* 0x0101e80008000810 */
        /* <DEDUP_REMOVED lines=8> */
[----:B------:R0:W-:Y:S04]  /*0880*/  STS [UR16+0xc], R15 ;  /* 0x00000c0fff007988 */ /* 0x0001e80008000810 */
[----:B------:R0:W-:Y:S02]  /*0890*/  STS [UR17+0xc], R16 ;  /* 0x00000c10ff007988 */ /* 0x0001e40008000811 */
.L_x_82:
[----:B------:R-:W-:Y:S05]  /*08a0*/  BRA.U !UP1, `(.L_x_83) ;  /* 0x0000000109547547 */ /* 0x000fea000b800000 */
[----:B------:R-:W1:Y:S01]  /*08b0*/  LDC.64 R4, c[0x0][0x380] ;  /* 0x0000e000ff047b82 */ /* 0x000e620000000a00 */
[----:B0-----:R-:W-:-:S04]  /*08c0*/  VIADD R6, R2, UR10 ;  /* 0x0000000a02067c36 */ /* 0x001fc80008000000 */
[----:B------:R-:W-:-:S04]  /*08d0*/  IMAD.SHL.U32 R7, R6, 0x4, RZ ;  /* 0x0000000406077824 */ /* 0x000fc800078e00ff */
[----:B-1----:R-:W-:-:S05]  /*08e0*/  IMAD.WIDE R4, R7, 0x4, R4 ;  /* 0x0000000407047825 */ /* 0x002fca00078e0204 */
[----:B------:R-:W3:Y:S04]  /*08f0*/  LDG.E R11, desc[UR14][R4.64] ;  /* 0x0000000e040b7981 */ /* 0x000ee8000c1e1900 */
[----:B------:R-:W4:Y:S04]  /*0900*/  LDG.E R6, desc[UR14][R4.64+0x4] ;  /* 0x0000040e04067981 */ /* 0x000f28000c1e1900 */
[----:B------:R-:W5:Y:S04]  /*0910*/  LDG.E R7, desc[UR14][R4.64+0x8] ;  /* 0x0000080e04077981 */ /* 0x000f68000c1e1900 */
        /* <DEDUP_REMOVED lines=13> */
[----:B------:R1:W-:Y:S02]  /*09f0*/  STS [UR17+0x4], R10 ;  /* 0x0000040aff007988 */ /* 0x0003e40008000811 */
.L_x_83:
[----:B------:R-:W3:Y:S01]  /*0a00*/  LDC.64 R4, c[0x0][0x380] ;  /* 0x0000e000ff047b82 */ /* 0x000ee20000000a00 */
[----:B------:R-:W-:-:S04]  /*0a10*/  VIADD R2, R2, UR10 ;  /* 0x0000000a02027c36 */ /* 0x000fc80008000000 */
[----:B01----:R-:W-:-:S04]  /*0a20*/  IMAD.SHL.U32 R7, R2, 0x4, RZ ;  /* 0x0000000402077824 */ /* 0x003fc800078e00ff */
[----:B---3--:R-:W-:-:S05]  /*0a30*/  IMAD.WIDE R4, R7, 0x4, R4 ;  /* 0x0000000407047825 */ /* 0x008fca00078e0204 */
[----:B------:R-:W3:Y:S04]  /*0a40*/  LDG.E R7, desc[UR14][R4.64] ;  /* 0x0000000e04077981 */ /* 0x000ee8000c1e1900 */
[----:B------:R-:W4:Y:S04]  /*0a50*/  LDG.E R2, desc[UR14][R4.64+0x4] ;  /* 0x0000040e04027981 */ /* 0x000f28000c1e1900 */
[----:B------:R-:W5:Y:S01]  /*0a60*/  LDG.E R6, desc[UR14][R4.64+0x8] ;  /* 0x0000080e04067981 */ /* 0x000f62000c1e1900 */
[----:B------:R-:W-:Y:S02]  /*0a70*/  ULEA UR10, UR4, UR8, 0x2 ;  /* 0x00000008040a7291 */ /* 0x000fe4000f8e10ff */
[----:B------:R-:W-:-:S02]  /*0a80*/  ULEA UR13, UR4, UR9, 0x2 ;  /* 0x00000009040d7291 */ /* 0x000fc4000f8e10ff */
[----:B------:R-:W-:Y:S02]  /*0a90*/  ULEA UR16, UR7, UR10, 0x3 ;  /* 0x0000000a07107291 */ /* 0x000fe4000f8e18ff */
[----:B------:R-:W-:Y:S02]  /*0aa0*/  UISETP.NE.AND UP1, UPT, UR6, UR19, UPT ;  /* 0x000000130600728c */ /* 0x000fe4000bf25270 */
[----:B------:R-:W-:Y:S01]  /*0ab0*/  UIADD3 UR4, UPT, UPT, UR4, 0x1, URZ ;  /* 0x0000000104047890 */ /* 0x000fe2000fffe0ff */
[----:B---3--:R0:W-:Y:S01]  /*0ac0*/  STS [UR10], R7 ;  /* 0x00000007ff007988 */ /* 0x0081e2000800080a */
[----:B------:R-:W-:-:S03]  /*0ad0*/  UIADD3 UR10, UPT, UPT, UR6, 0x1, URZ ;  /* 0x00000001060a7890 */ /* 0x000fc6000fffe0ff */
[----:B----4-:R0:W-:Y:S04]  /*0ae0*/  STS [UR13], R2 ;  /* 0x00000002ff007988 */ /* 0x0101e8000800080d */
[----:B-----5:R0:W-:Y:S01]  /*0af0*/  STS [UR16], R6 ;  /* 0x00000006ff007988 */ /* 0x0201e20008000810 */
[----:B------:R-:W-:Y:S01]  /*0b00*/  UMOV UR6, UR10 ;  /* 0x0000000a00067c82 */ /* 0x000fe20008000000 */
[----:B------:R-:W-:Y:S05]  /*0b10*/  BRA.U UP1, `(.L_x_84) ;  /* 0xfffffff501c47547 */ /* 0x000fea000b83ffff */
.L_x_79:
[----:B------:R-:W-:-:S04]  /*0b20*/  UIADD3 UR10, UPT, UPT, UR7, -0x1, URZ ;  /* 0xffffffff070a7890 */ /* 0x000fc8000fffe0ff */
[----:B------:R-:W-:-:S09]  /*0b30*/  UISETP.NE.AND UP0, UPT, UR10, URZ, UPT ;  /* 0x000000ff0a00728c */ /* 0x000fd2000bf05270 */
[----:B------:R-:W-:Y:S05]  /*0b40*/  BRA.U !UP0, `(.L_x_85) ;  /* 0x0000000508f47547 */ /* 0x000fea000b800000 */
[----:B------:R-:W1:Y:S01]  /*0b50*/  LDCU.U16 UR4, c[0x0][0x398] ;  /* 0x00007300ff0477ac */ /* 0x000e620008000400 */
[----:B0-----:R-:W-:Y:S02]  /*0b60*/  PRMT R2, RZ, 0x7610, R2 ;  /* 0x00007610ff027816 */ /* 0x001fe40000000002 */
[----:B------:R-:W-:Y:S01]  /*0b70*/  PRMT R4, RZ, 0x7610, R4 ;  /* 0x00007610ff047816 */ /* 0x000fe20000000004 */
[----:B------:R-:W-:Y:S01]  /*0b80*/  UIADD3 UR13, UPT, UPT, UR7, -0x2, URZ ;  /* 0xfffffffe070d7890 */ /* 0x000fe2000fffe0ff */
[----:B------:R-:W-:Y:S01]  /*0b90*/  UMOV UR12, UR10 ;  /* 0x0000000a000c7c82 */ /* 0x000fe20008000000 */
[----:B-1----:R-:W-:-:S04]  /*0ba0*/  ULEA UR4, UR4, 0x1, 0x1 ;  /* 0x0000000104047891 */ /* 0x002fc8000f8e08ff */
[----:B------:R-:W-:-:S03]  /*0bb0*/  UPRMT UR11, UR4, 0x9910, URZ ;  /* 0x00009910040b7896 */ /* 0x000fc600080000ff */
[----:B------:R-:W-:Y:S01]  /*0bc0*/  UMOV UR4, URZ ;  /* 0x000000ff00047c82 */ /* 0x000fe20008000000 */
[----:B------:R-:W-:-:S12]  /*0bd0*/  UIMAD UR11, UR11, UR11, URZ ;  /* 0x0000000b0b0b72a4 */ /* 0x000fd8000f8e02ff */
.L_x_91:
[----:B------:R-:W-:-:S04]  /*0be0*/  UIADD3 UR5, UPT, UPT, -UR7, UR4, URZ ;  /* 0x0000000407057290 */ /* 0x000fc8000fffe1ff */
[----:B------:R-:W-:-:S09]  /*0bf0*/  UISETP.GT.AND UP0, UPT, UR5, -0x2, UPT ;  /* 0xfffffffe0500788c */ /* 0x000fd2000bf04270 */
[----:B01----:R-:W-:Y:S05]  /*0c00*/  BRA.U UP0, `(.L_x_86) ;  /* 0x0000000500ac7547 */ /* 0x003fea000b800000 */
[----:B------:R-:W-:Y:S02]  /*0c10*/  UIADD3 UR5, UPT, UPT, UR13, -UR4, URZ ;  /* 0x800000040d057290 */ /* 0x000fe4000fffe0ff */
[----:B------:R-:W-:Y:S02]  /*0c20*/  ULOP3.LUT UP1, URZ, UR12, 0x7, URZ, 0xc0, !UPT ;  /* 0x000000070cff7892 */ /* 0x000fe4000f82c0ff */
[----:B------:R-:W-:-:S03]  /*0c30*/  UISETP.GE.U32.AND UP0, UPT, UR5, 0x7, UPT ;  /* 0x000000070500788c */ /* 0x000fc6000bf06070 */
[----:B------:R-:W-:-:S06]  /*0c40*/  UMOV UR5, URZ ;  /* 0x000000ff00057c82 */ /* 0x000fcc0008000000 */
[----:B------:R-:W-:Y:S05]  /*0c50*/  BRA.U !UP0, `(.L_x_87) ;  /* 0x0000000108b87547 */ /* 0x000fea000b800000 */
[----:B------:R-:W0:Y:S01]  /*0c60*/  S2UR UR5, SR_CgaCtaId ;  /* 0x00000000000579c3 */ /* 0x000e220000008800 */
[----:B------:R-:W-:Y:S01]  /*0c70*/  UMOV UR8, 0x400 ;  /* 0x0000040000087882 */ /* 0x000fe20000000000 */
[----:B------:R-:W-:Y:S01]  /*0c80*/  UMOV UR6, URZ ;  /* 0x000000ff00067c82 */ /* 0x000fe20008000000 */
[----:B0-----:R-:W-:Y:S02]  /*0c90*/  ULEA UR8, UR5, UR8, 0x18 ;  /* 0x0000000805087291 */ /* 0x001fe4000f8ec0ff */
[----:B------:R-:W-:-:S07]  /*0ca0*/  ULOP3.LUT UR5, UR12, 0xfffffff8, URZ, 0xc0, !UPT ;  /* 0xfffffff80c057892 */ /* 0x000fce000f8ec0ff */
[----:B------:R-:W0:Y:S05]  /*0cb0*/  LDS R7, [UR8] ;  /* 0x00000008ff077984 */ /* 0x000e2a0008000800 */
.L_x_88:
[----:B------:R-:W-:Y:S02]  /*0cc0*/  ULEA UR16, UR6, UR8, 0x2 ;  /* 0x0000000806107291 */ /* 0x000fe4000f8e10ff */
[----:B------:R-:W-:-:S04]  /*0cd0*/  UIADD3 UR6, UPT, UPT, UR6, 0x8, URZ ;  /* 0x0000000806067890 */ /* 0x000fc8000fffe0ff */
[----:B------:R-:W-:-:S03]  /*0ce0*/  UISETP.NE.AND UP0, UPT, UR6, UR5, UPT ;  /* 0x000000050600728c */ /* 0x000fc6000bf05270 */
[----:B------:R-:W0:Y:S04]  /*0cf0*/  LDS R6, [UR16+0x4] ;  /* 0x00000410ff067984 */ /* 0x000e280008000800 */
[----:B------:R-:W1:Y:S04]  /*0d00*/  LDS R9, [UR16+0x8] ;  /* 0x00000810ff097984 */ /* 0x000e680008000800 */
[----:B------:R-:W3:Y:S04]  /*0d10*/  LDS R8, [UR16+0xc] ;  /* 0x00000c10ff087984 */ /* 0x000ee80008000800 */
[----:B------:R-:W4:Y:S04]  /*0d20*/  LDS R11, [UR16+0x10] ;  /* 0x00001010ff0b7984 */ /* 0x000f280008000800 */
[----:B------:R-:W5:Y:S04]  /*0d30*/  LDS R10, [UR16+0x14] ;  /* 0x00001410ff0a7984 */ /* 0x000f680008000800 */
[----:B------:R-:W2:Y:S04]  /*0d40*/  LDS R13, [UR16+0x18] ;  /* 0x00001810ff0d7984 */ /* 0x000ea80008000800 */
[----:B------:R-:W2:Y:S01]  /*0d50*/  LDS R12, [UR16+0x1c] ;  /* 0x00001c10ff0c7984 */ /* 0x000ea20008000800 */
[----:B0-----:R-:W-:-:S13]  /*0d60*/  FSETP.GT.AND P0, PT, R7, R6, PT ;  /* 0x000000060700720b */ /* 0x001fda0003f04000 */
[----:B------:R0:W-:Y:S02]  /*0d70*/  @P0 STS.64 [UR16], R6 ;  /* 0x00000006ff000988 */ /* 0x0001e40008000a10 */
[----:B0-----:R-:W-:Y:S02]  /*0d80*/  @P0 IMAD.MOV.U32 R6, RZ, RZ, R7 ;  /* 0x000000ffff060224 */ /* 0x001fe400078e0007 */
[----:B------:R-:W0:Y:S03]  /*0d90*/  LDS R7, [UR16+0x20] ;  /* 0x00002010ff077984 */ /* 0x000e260008000800 */
[----:B-1----:R-:W-:-:S13]  /*0da0*/  FSETP.GT.AND P0, PT, R6, R9, PT ;  /* 0x000000090600720b */ /* 0x002fda0003f04000 */
[----:B------:R1:W-:Y:S04]  /*0db0*/  @P0 STS [UR16+0x4], R9 ;  /* 0x00000409ff000988 */ /* 0x0003e80008000810 */
[----:B------:R-:W-:Y:S01]  /*0dc0*/  @P0 STS [UR16+0x8], R6 ;  /* 0x00000806ff000988 */ /* 0x000fe20008000810 */
[----:B-1----:R-:W-:-:S05]  /*0dd0*/  @P0 IMAD.MOV.U32 R9, RZ, RZ, R6 ;  /* 0x000000ffff090224 */ /* 0x002fca00078e0006 */
[----:B---3--:R-:W-:-:S13]  /*0de0*/  FSETP.GT.AND P1, PT, R9, R8, PT ;  /* 0x000000080900720b */ /* 0x008fda0003f24000 */
[----:B------:R1:W-:Y:S02]  /*0df0*/  @P1 STS.64 [UR16+0x8], R8 ;  /* 0x00000808ff001988 */ /* 0x0003e40008000a10 */
[----:B-1----:R-:W-:-:S05]  /*0e00*/  @P1 IMAD.MOV.U32 R8, RZ, RZ, R9 ;  /* 0x000000ffff081224 */ /* 0x002fca00078e0009 */
[----:B----4-:R-:W-:-:S13]  /*0e10*/  FSETP.GT.AND P0, PT, R8, R11, PT ;  /* 0x0000000b0800720b */ /* 0x010fda0003f04000 */
[----:B------:R1:W-:Y:S04]  /*0e20*/  @P0 STS [UR16+0xc], R11 ;  /* 0x00000c0bff000988 */ /* 0x0003e80008000810 */
[----:B------:R-:W-:Y:S01]  /*0e30*/  @P0 STS [UR16+0x10], R8 ;  /* 0x00001008ff000988 */ /* 0x000fe20008000810 */
[----:B-1----:R-:W-:-:S05]  /*0e40*/  @P0 IMAD.MOV.U32 R11, RZ, RZ, R8 ;  /* 0x000000ffff0b0224 */ /* 0x002fca00078e0008 */
[----:B-----5:R-:W-:-:S13]  /*0e50*/  FSETP.GT.AND P1, PT, R11, R10, PT ;  /* 0x0000000a0b00720b */ /* 0x020fda0003f24000 */
[----:B------:R1:W-:Y:S02]  /*0e60*/  @P1 STS.64 [UR16+0x10], R10 ;  /* 0x0000100aff001988 */ /* 0x0003e40008000a10 */
[----:B-1----:R-:W-:-:S05]  /*0e70*/  @P1 IMAD.MOV.U32 R10, RZ, RZ, R11 ;  /* 0x000000ffff0a1224 */ /* 0x002fca00078e000b */
[----:B--2---:R-:W-:-:S13]  /*0e80*/  FSETP.GT.AND P0, PT, R10, R13, PT ;  /* 0x0000000d0a00720b */ /* 0x004fda0003f04000 */
[----:B------:R1:W-:Y:S04]  /*0e90*/  @P0 STS [UR16+0x14], R13 ;  /* 0x0000140dff000988 */ /* 0x0003e80008000810 */
[----:B------:R-:W-:Y:S01]  /*0ea0*/  @P0 STS [UR16+0x18], R10 ;  /* 0x0000180aff000988 */ /* 0x000fe20008000810 */
[----:B-1----:R-:W-:-:S05]  /*0eb0*/  @P0 IMAD.MOV.U32 R13, RZ, RZ, R10 ;  /* 0x000000ffff0d0224 */ /* 0x002fca00078e000a */
[----:B------:R-:W-:-:S13]  /*0ec0*/  FSETP.GT.AND P1, PT, R13, R12, PT ;  /* 0x0000000c0d00720b */ /* 0x000fda0003f24000 */
[----:B------:R1:W-:Y:S02]  /*0ed0*/  @P1 STS.64 [UR16+0x18], R12 ;  /* 0x0000180cff001988 */ /* 0x0003e40008000a10 */
[----:B-1----:R-:W-:-:S05]  /*0ee0*/  @P1 IMAD.MOV.U32 R12, RZ, RZ, R13 ;  /* 0x000000ffff0c1224 */ /* 0x002fca00078e000d */
[----:B0-----:R-:W-:-:S13]  /*0ef0*/  FSETP.GT.AND P0, PT, R12, R7, PT ;  /* 0x000000070c00720b */ /* 0x001fda0003f04000 */
[----:B------:R-:W-:Y:S04]  /*0f00*/  @P0 STS [UR16+0x20], R12 ;  /* 0x0000200cff000988 */ /* 0x000fe80008000810 */
[----:B------:R0:W-:Y:S02]  /*0f10*/  @P0 STS [UR16+0x1c], R7 ;  /* 0x00001c07ff000988 */ /* 0x0001e40008000810 */
[----:B0-----:R-:W-:Y:S01]  /*0f20*/  @P0 IMAD.MOV.U32 R7, RZ, RZ, R12 ;  /* 0x000000ffff070224 */ /* 0x001fe200078e000c */
[----:B------:R-:W-:Y:S06]  /*0f30*/  BRA.U UP0, `(.L_x_88) ;  /* 0xfffffffd00607547 */ /* 0x000fec000b83ffff */
.L_x_87:
[----:B------:R-:W-:Y:S05]  /*0f40*/  BRA.U !UP1, `(.L_x_86) ;  /* 0x0000000109dc7547 */ /* 0x000fea000b800000 */
[----:B------:R-:W-:-:S05]  /*0f50*/  LOP3.LUT R5, RZ, R4, RZ, 0x33, !PT ;  /* 0x00000004ff057212 */ /* 0x000fca00078e33ff */
[----:B------:R-:W-:-:S05]  /*0f60*/  VIADD R5, R5, UR11 ;  /* 0x0000000b05057c36 */ /* 0x000fca0008000000 */
[----:B------:R-:W-:-:S04]  /*0f70*/  LOP3.LUT R5, R5, 0x7, RZ, 0xc0, !PT ;  /* 0x0000000705057812 */ /* 0x000fc800078ec0ff */
[C---:B------:R-:W-:Y:S01]  /*0f80*/  LOP3.LUT P0, RZ, R5.reuse, 0x3, RZ, 0xc0, !PT ;  /* 0x0000000305ff7812 */ /* 0x040fe2000780c0ff */
[----:B------:R-:W-:-:S05]  /*0f90*/  VIADD R6, R5, 0xffffffff ;  /* 0xffffffff05067836 */ /* 0x000fca0000000000 */
[----:B------:R-:W-:-:S13]  /*0fa0*/  ISETP.GE.U32.AND P1, PT, R6, 0x3, PT ;  /* 0x000000030600780c */ /* 0x000fda0003f26070 */
[----:B------:R-:W-:Y:S05]  /*0fb0*/  @!P1 BRA `(.L_x_89) ;  /* 0x0000000000549947 */ /* 0x000fea0003800000 */
[----:B------:R-:W-:Y:S02]  /*0fc0*/  ULEA UR6, UR5, UR8, 0x2 ;  /* 0x0000000805067291 */ /* 0x000fe4000f8e10ff */
[----:B------:R-:W-:-:S07]  /*0fd0*/  UIADD3 UR5, UPT, UPT, UR5, 0x4, URZ ;  /* 0x0000000405057890 */ /* 0x000fce000fffe0ff */
[----:B------:R-:W0:Y:S04]  /*0fe0*/  LDS.64 R8, [UR6] ;  /* 0x00000006ff087984 */ /* 0x000e280008000a00 */
[----:B------:R-:W1:Y:S04]  /*0ff0*/  LDS R7, [UR6+0x8] ;  /* 0x00000806ff077984 */ /* 0x000e680008000800 */
[----:B------:R-:W3:Y:S04]  /*1000*/  LDS R6, [UR6+0xc] ;  /* 0x00000c06ff067984 */ /* 0x000ee80008000800 */
[----:B------:R-:W4:Y:S01]  /*1010*/  LDS R5, [UR6+0x10] ;  /* 0x00001006ff057984 */ /* 0x000f220008000800 */
[----:B0-----:R-:W-:Y:S01]  /*1020*/  FSETP.GT.AND P2, PT, R8, R9, PT ;  /* 0x000000090800720b */ /* 0x001fe20003f44000 */
[----:B------:R-:W-:-:S02]  /*1030*/  IMAD.MOV.U32 R10, RZ, RZ, R9 ;  /* 0x000000ffff0a7224 */ /* 0x000fc400078e0009 */
[----:B------:R-:W-:-:S10]  /*1040*/  IMAD.MOV.U32 R11, RZ, RZ, R8 ;  /* 0x000000ffff0b7224 */ /* 0x000fd400078e0008 */
[----:B------:R-:W-:Y:S01]  /*1050*/  @P2 IMAD.MOV.U32 R9, RZ, RZ, R8 ;  /* 0x000000ffff092224 */ /* 0x000fe200078e0008 */
[----:B------:R-:W-:Y:S04]  /*1060*/  @P2 STS.64 [UR6], R10 ;  /* 0x0000000aff002988 */ /* 0x000fe80008000a06 */
[----:B-1----:R-:W-:-:S13]  /*1070*/  FSETP.GT.AND P1, PT, R9, R7, PT ;  /* 0x000000070900720b */ /* 0x002fda0003f24000 */
[----:B------:R0:W-:Y:S04]  /*1080*/  @P1 STS [UR6+0x4], R7 ;  /* 0x00000407ff001988 */ /* 0x0001e80008000806 */
[----:B------:R-:W-:Y:S01]  /*1090*/  @P1 STS [UR6+0x8], R9 ;  /* 0x00000809ff001988 */ /* 0x000fe20008000806 */
[----:B0-----:R-:W-:-:S05]  /*10a0*/  @P1 IMAD.MOV.U32 R7, RZ, RZ, R9 ;  /* 0x000000ffff071224 */ /* 0x001fca00078e0009 */
[----:B---3--:R-:W-:-:S13]  /*10b0*/  FSETP.GT.AND P2, PT, R7, R6, PT ;  /* 0x000000060700720b */ /* 0x008fda0003f44000 */
[----:B------:R0:W-:Y:S02]  /*10c0*/  @P2 STS.64 [UR6+0x8], R6 ;  /* 0x00000806ff002988 */ /* 0x0001e40008000a06 */
[----:B0-----:R-:W-:-:S05]  /*10d0*/  @P2 IMAD.MOV.U32 R6, RZ, RZ, R7 ;  /* 0x000000ffff062224 */ /* 0x001fca00078e0007 */
[----:B----4-:R-:W-:-:S13]  /*10e0*/  FSETP.GT.AND P1, PT, R6, R5, PT ;  /* 0x000000050600720b */ /* 0x010fda0003f24000 */
[----:B------:R0:W-:Y:S04]  /*10f0*/  @P1 STS [UR6+0xc], R5 ;  /* 0x00000c05ff001988 */ /* 0x0001e80008000806 */
[----:B------:R0:W-:Y:S02]  /*1100*/  @P1 STS [UR6+0x10], R6 ;  /* 0x00001006ff001988 */ /* 0x0001e40008000806 */
.L_x_89:
[----:B------:R-:W-:Y:S05]  /*1110*/  @!P0 BRA `(.L_x_86) ;  /* 0x0000000000688947 */ /* 0x000fea0003800000 */
[----:B0-----:R-:W-:-:S05]  /*1120*/  LOP3.LUT R5, R2, 0x3, RZ, 0x3c, !PT ;  /* 0x0000000302057812 */ /* 0x001fca00078e3cff */
[----:B------:R-:W-:-:S05]  /*1130*/  VIADD R5, R5, 0x1 ;  /* 0x0000000105057836 */ /* 0x000fca0000000000 */
[C---:B------:R-:W-:Y:S02]  /*1140*/  LOP3.LUT R6, R5.reuse, 0x3, RZ, 0xc0, !PT ;  /* 0x0000000305067812 */ /* 0x040fe400078ec0ff */
[----:B------:R-:W-:Y:S02]  /*1150*/  LOP3.LUT R5, R5, 0x1, RZ, 0xc0, !PT ;  /* 0x0000000105057812 */ /* 0x000fe400078ec0ff */
[----:B------:R-:W-:Y:S02]  /*1160*/  ISETP.NE.AND P1, PT, R6, 0x1, PT ;  /* 0x000000010600780c */ /* 0x000fe40003f25270 */
[----:B------:R-:W-:-:S11]  /*1170*/  ISETP.NE.U32.AND P0, PT, R5, 0x1, PT ;  /* 0x000000010500780c */ /* 0x000fd60003f05070 */
[----:B------:R-:W-:Y:S05]  /*1180*/  @!P1 BRA `(.L_x_90) ;  /* 0x0000000000309947 */ /* 0x000fea0003800000 */
[----:B------:R-:W-:Y:S02]  /*1190*/  ULEA UR6, UR5, UR8, 0x2 ;  /* 0x0000000805067291 */ /* 0x000fe4000f8e10ff */
[----:B------:R-:W-:-:S07]  /*11a0*/  UIADD3 UR5, UPT, UPT, UR5, 0x2, URZ ;  /* 0x0000000205057890 */ /* 0x000fce000fffe0ff */
[----:B------:R-:W0:Y:S04]  /*11b0*/  LDS.64 R6, [UR6] ;  /* 0x00000006ff067984 */ /* 0x000e280008000a00 */
[----:B------:R-:W1:Y:S01]  /*11c0*/  LDS R8, [UR6+0x8] ;  /* 0x00000806ff087984 */ /* 0x000e620008000800 */
[----:B0-----:R-:W-:Y:S01]  /*11d0*/  FSETP.GT.AND P1, PT, R6, R7, PT ;  /* 0x000000070600720b */ /* 0x001fe20003f24000 */
[----:B------:R-:W-:Y:S02]  /*11e0*/  IMAD.MOV.U32 R10, RZ, RZ, R7 ;  /* 0x000000ffff0a7224 */ /* 0x000fe400078e0007 */
[----:B------:R-:W-:-:S10]  /*11f0*/  IMAD.MOV.U32 R11, RZ, RZ, R6 ;  /* 0x000000ffff0b7224 */ /* 0x000fd400078e0006 */
[----:B------:R-:W-:Y:S01]  /*1200*/  @P1 IMAD.MOV.U32 R7, RZ, RZ, R6 ;  /* 0x000000ffff071224 */ /* 0x000fe200078e0006 */
[----:B------:R0:W-:Y:S04]  /*1210*/  @P1 STS.64 [UR6], R10 ;  /* 0x0000000aff001988 */ /* 0x0001e80008000a06 */
[----:B-1----:R-:W-:-:S13]  /*1220*/  FSETP.GT.AND P2, PT, R7, R8, PT ;  /* 0x000000080700720b */ /* 0x002fda0003f44000 */
[----:B------:R0:W-:Y:S04]  /*1230*/  @P2 STS [UR6+0x4], R8 ;  /* 0x00000408ff002988 */ /* 0x0001e80008000806 */
[----:B------:R0:W-:Y:S02]  /*1240*/  @P2 STS [UR6+0x8], R7 ;  /* 0x00000807ff002988 */ /* 0x0001e40008000806 */
.L_x_90:
[----:B------:R-:W-:Y:S05]  /*1250*/  @P0 BRA `(.L_x_86) ;  /* 0x0000000000180947 */ /* 0x000fea0003800000 */
[----:B------:R-:W-:-:S09]  /*1260*/  ULEA UR5, UR5, UR8, 0x2 ;  /* 0x0000000805057291 */ /* 0x000fd2000f8e10ff */
[----:B0-----:R-:W0:Y:S02]  /*1270*/  LDS.64 R6, [UR5] ;  /* 0x00000005ff067984 */ /* 0x001e240008000a00 */
[----:B0-----:R-:W-:Y:S01]  /*1280*/  FSETP.GT.AND P0, PT, R6, R7, PT ;  /* 0x000000070600720b */ /* 0x001fe20003f04000 */
[----:B------:R-:W-:Y:S02]  /*1290*/  IMAD.MOV.U32 R8, RZ, RZ, R7 ;  /* 0x000000ffff087224 */ /* 0x000fe400078e0007 */
[----:B------:R-:W-:-:S10]  /*12a0*/  IMAD.MOV.U32 R9, RZ, RZ, R6 ;  /* 0x000000ffff097224 */ /* 0x000fd400078e0006 */
[----:B------:R1:W-:Y:S02]  /*12b0*/  @P0 STS.64 [UR5], R8 ;  /* 0x00000008ff000988 */ /* 0x0003e40008000a05 */
.L_x_86:
[----:B------:R-:W-:Y:S01]  /*12c0*/  UIADD3 UR4, UPT, UPT, UR4, 0x1, URZ ;  /* 0x0000000104047890 */ /* 0x000fe2000fffe0ff */
[----:B------:R-:W-:Y:S01]  /*12d0*/  VIADD R4, R4, 0x1 ;  /* 0x0000000104047836 */ /* 0x000fe20000000000 */
[----:B------:R-:W-:Y:S01]  /*12e0*/  UIADD3 UR12, UPT, UPT, UR12, -0x1, URZ ;  /* 0xffffffff0c0c7890 */ /* 0x000fe2000fffe0ff */
[----:B------:R-:W-:Y:S01]  /*12f0*/  VIADD R2, R2, 0x1 ;  /* 0x0000000102027836 */ /* 0x000fe20000000000 */
[----:B------:R-:W-:-:S09]  /*1300*/  UISETP.NE.AND UP0, UPT, UR4, UR10, UPT ;  /* 0x0000000a0400728c */ /* 0x000fd2000bf05270 */
[----:B------:R-:W-:Y:S05]  /*1310*/  BRA.U UP0, `(.L_x_91) ;  /* 0xfffffff900307547 */ /* 0x000fea000b83ffff */
.L_x_85:
[----:B------:R-:W-:Y:S01]  /*1320*/  USHF.R.U32.HI UR11, URZ, 0x1, UR7 ;  /* 0x00000001ff0b7899 */ /* 0x000fe20008011607 */
[----:B0-----:R-:W0:Y:S01]  /*1330*/  LDC.64 R4, c[0x0][0x388] ;  /* 0x0000e200ff047b82 */ /* 0x001e220000000a00 */
[----:B------:R-:W3:Y:S02]  /*1340*/  LDCU UR4, c[0x0][0x390] ;  /* 0x00007200ff0477ac */ /* 0x000ee40008000800 */
[----:B------:R-:W-:Y:S02]  /*1350*/  ULEA UR12, UR11, UR8, 0x2 ;  /* 0x000000080b0c7291 */ /* 0x000fe4000f8e10ff */
[----:B------:R-:W-:-:S07]  /*1360*/  UISETP.NE.AND UP0, UPT, UR10, URZ, UPT ;  /* 0x000000ff0a00728c */ /* 0x000fce000bf05270 */
[----:B------:R-:W4:Y:S01]  /*1370*/  LDS R7, [UR12] ;  /* 0x0000000cff077984 */ /* 0x000f220008000800 */
[----:B---3--:R-:W-:-:S04]  /*1380*/  IMAD R0, R0, UR4, R3 ;  /* 0x0000000400007c24 */ /* 0x008fc8000f8e0203 */
[----:B------:R-:W-:-:S04]  /*1390*/  IMAD.SHL.U32 R3, R0, 0x4, RZ ;  /* 0x0000000400037824 */ /* 0x000fc800078e00ff */
[----:B0-----:R-:W-:-:S05]  /*13a0*/  IMAD.WIDE R2, R3, 0x4, R4 ;  /* 0x0000000403027825 */ /* 0x001fca00078e0204 */
[----:B----4-:R0:W-:Y:S01]  /*13b0*/  STG.E desc[UR14][R2.64], R7 ;  /* 0x0000000702007986 */ /* 0x0101e2000c10190e */
[----:B------:R-:W-:Y:S05]  /*13c0*/  BRA.U !UP0, `(.L_x_92) ;  /* 0x0000000d08e47547 */ /* 0x000fea000b800000 */
[----:B------:R-:W3:Y:S01]  /*13d0*/  LDCU.U16 UR4, c[0x0][0x398] ;  /* 0x00007300ff0477ac */ /* 0x000ee20008000400 */
[----:B------:R-:W-:Y:S02]  /*13e0*/  PRMT R0, RZ, 0x7610, R0 ;  /* 0x00007610ff007816 */ /* 0x000fe40000000000 */
[----:B------:R-:W-:Y:S01]  /*13f0*/  PRMT R4, RZ, 0x7610, R4 ;  /* 0x00007610ff047816 */ /* 0x000fe20000000004 */
[----:B--2---:R-:W-:Y:S01]  /*1400*/  UIADD3 UR18, UPT, UPT, UR7, -0x2, URZ ;  /* 0xfffffffe07127890 */ /* 0x004fe2000fffe0ff */
[----:B------:R-:W-:Y:S01]  /*1410*/  UMOV UR13, UR10 ;  /* 0x0000000a000d7c82 */ /* 0x000fe20008000000 */
[----:B---3--:R-:W-:-:S04]  /*1420*/  ULEA UR4, UR4, 0x1, 0x1 ;  /* 0x0000000104047891 */ /* 0x008fc8000f8e08ff */
[----:B------:R-:W-:-:S04]  /*1430*/  UPRMT UR4, UR4, 0x9910, URZ ;  /* 0x0000991004047896 */ /* 0x000fc800080000ff */
[----:B------:R-:W-:-:S03]  /*1440*/  UIMAD UR16, UR4, UR4, URZ ;  /* 0x00000004041072a4 */ /* 0x000fc6000f8e02ff */
[----:B------:R-:W-:-:S09]  /*1450*/  UMOV UR4, URZ ;  /* 0x000000ff00047c82 */ /* 0x000fd20008000000 */
.L_x_98:
[----:B------:R-:W-:-:S04]  /*1460*/  UIADD3 UR5, UPT, UPT, -UR7, UR4, URZ ;  /* 0x0000000407057290 */ /* 0x000fc8000fffe1ff */
[----:B------:R-:W-:-:S09]  /*1470*/  UISETP.GT.AND UP0, UPT, UR5, -0x2, UPT ;  /* 0xfffffffe0500788c */ /* 0x000fd2000bf04270 */
[----:B--234-:R-:W-:Y:S05]  /*1480*/  BRA.U UP0, `(.L_x_93) ;  /* 0x0000000500a47547 */ /* 0x01cfea000b800000 */
[----:B------:R-:W-:Y:S02]  /*1490*/  UIADD3 UR5, UPT, UPT, UR18, -UR4, URZ ;  /* 0x8000000412057290 */ /* 0x000fe4000fffe0ff */
[----:B------:R-:W-:Y:S02]  /*14a0*/  ULOP3.LUT UP1, URZ, UR13, 0x7, URZ, 0xc0, !UPT ;  /* 0x000000070dff7892 */ /* 0x000fe4000f82c0ff */
[----:B------:R-:W-:-:S03]  /*14b0*/  UISETP.GE.U32.AND UP0, UPT, UR5, 0x7, UPT ;  /* 0x000000070500788c */ /* 0x000fc6000bf06070 */
[----:B------:R-:W-:-:S06]  /*14c0*/  UMOV UR5, URZ ;  /* 0x000000ff00057c82 */ /* 0x000fcc0008000000 */
[----:B------:R-:W-:Y:S05]  /*14d0*/  BRA.U !UP0, `(.L_x_94) ;  /* 0x0000000108ac7547 */ /* 0x000fea000b800000 */
[----:B------:R-:W2:Y:S01]  /*14e0*/  LDS R6, [UR9] ;  /* 0x00000009ff067984 */ /* 0x000ea20008000800 */
[----:B------:R-:W-:Y:S01]  /*14f0*/  ULOP3.LUT UR5, UR13, 0xfffffff8, URZ, 0xc0, !UPT ;  /* 0xfffffff80d057892 */ /* 0x000fe2000f8ec0ff */
[----:B------:R-:W-:-:S11]  /*1500*/  UMOV UR6, URZ ;  /* 0x000000ff00067c82 */ /* 0x000fd60008000000 */
.L_x_95:
[----:B------:R-:W-:Y:S02]  /*1510*/  ULEA UR17, UR6, UR9, 0x2 ;  /* 0x0000000906117291 */ /* 0x000fe4000f8e10ff */
[----:B------:R-:W-:-:S04]  /*1520*/  UIADD3 UR6, UPT, UPT, UR6, 0x8, URZ ;  /* 0x0000000806067890 */ /* 0x000fc8000fffe0ff */
[----:B------:R-:W-:-:S03]  /*1530*/  UISETP.NE.AND UP0, UPT, UR6, UR5, UPT ;  /* 0x000000050600728c */ /* 0x000fc6000bf05270 */
[----:B-1----:R-:W2:Y:S04]  /*1540*/  LDS R9, [UR17+0x4] ;  /* 0x00000411ff097984 */ /* 0x002ea80008000800 */
[----:B------:R-:W1:Y:S04]  /*1550*/  LDS R8, [UR17+0x8] ;  /* 0x00000811ff087984 */ /* 0x000e680008000800 */
[----:B------:R-:W3:Y:S04]  /*1560*/  LDS R11, [UR17+0xc] ;  /* 0x00000c11ff0b7984 */ /* 0x000ee80008000800 */
[----:B------:R-:W4:Y:S04]  /*1570*/  LDS R10, [UR17+0x10] ;  /* 0x00001011ff0a7984 */ /* 0x000f280008000800 */
[----:B------:R-:W5:Y:S04]  /*1580*/  LDS R13, [UR17+0x14] ;  /* 0x00001411ff0d7984 */ /* 0x000f680008000800 */
[----:B------:R-:W5:Y:S04]  /*1590*/  LDS R12, [UR17+0x18] ;  /* 0x00001811ff0c7984 */ /* 0x000f680008000800 */
[----:B0-----:R-:W0:Y:S01]  /*15a0*/  LDS R7, [UR17+0x1c] ;  /* 0x00001c11ff077984 */ /* 0x001e220008000800 */
[----:B--2---:R-:W-:-:S13]  /*15b0*/  FSETP.GT.AND P0, PT, R6, R9, PT ;  /* 0x000000090600720b */ /* 0x004fda0003f04000 */
[----:B------:R2:W-:Y:S04]  /*15c0*/  @P0 STS [UR17], R9 ;  /* 0x00000009ff000988 */ /* 0x0005e80008000811 */
[----:B------:R-:W-:Y:S01]  /*15d0*/  @P0 STS [UR17+0x4], R6 ;  /* 0x00000406ff000988 */ /* 0x000fe20008000811 */
[----:B--2---:R-:W-:-:S03]  /*15e0*/  @P0 IMAD.MOV.U32 R9, RZ, RZ, R6 ;  /* 0x000000ffff090224 */ /* 0x004fc600078e0006 */
[----:B------:R-:W2:Y:S02]  /*15f0*/  LDS R6, [UR17+0x20] ;  /* 0x00002011ff067984 */ /* 0x000ea40008000800 */
[----:B-1----:R-:W-:-:S13]  /*1600*/  FSETP.GT.AND P1, PT, R9, R8, PT ;  /* 0x000000080900720b */ /* 0x002fda0003f24000 */
[----:B------:R1:W-:Y:S02]  /*1610*/  @P1 STS.64 [UR17+0x4], R8 ;  /* 0x00000408ff001988 */ /* 0x0003e40008000a11 */
[----:B-1----:R-:W-:-:S05]  /*1620*/  @P1 IMAD.MOV.U32 R8, RZ, RZ, R9 ;  /* 0x000000ffff081224 */ /* 0x002fca00078e0009 */
[----:B---3--:R-:W-:-:S13]  /*1630*/  FSETP.GT.AND P0, PT, R8, R11, PT ;  /* 0x0000000b0800720b */ /* 0x008fda0003f04000 */
[----:B------:R1:W-:Y:S04]  /*1640*/  @P0 STS [UR17+0x8], R11 ;  /* 0x0000080bff000988 */ /* 0x0003e80008000811 */
[----:B------:R-:W-:Y:S01]  /*1650*/  @P0 STS [UR17+0xc], R8 ;  /* 0x00000c08ff000988 */ /* 0x000fe20008000811 */
[----:B-1----:R-:W-:-:S05]  /*1660*/  @P0 IMAD.MOV.U32 R11, RZ, RZ, R8 ;  /* 0x000000ffff0b0224 */ /* 0x002fca00078e0008 */
[----:B----4-:R-:W-:-:S13]  /*1670*/  FSETP.GT.AND P1, PT, R11, R10, PT ;  /* 0x0000000a0b00720b */ /* 0x010fda0003f24000 */
[----:B------:R1:W-:Y:S02]  /*1680*/  @P1 STS.64 [UR17+0xc], R10 ;  /* 0x00000c0aff001988 */ /* 0x0003e40008000a11 */
[----:B-1----:R-:W-:-:S05]  /*1690*/  @P1 IMAD.MOV.U32 R10, RZ, RZ, R11 ;  /* 0x000000ffff0a1224 */ /* 0x002fca00078e000b */
[----:B-----5:R-:W-:-:S13]  /*16a0*/  FSETP.GT.AND P0, PT, R10, R13, PT ;  /* 0x0000000d0a00720b */ /* 0x020fda0003f04000 */
[----:B------:R1:W-:Y:S04]  /*16b0*/  @P0 STS [UR17+0x10], R13 ;  /* 0x0000100dff000988 */ /* 0x0003e80008000811 */
[----:B------:R-:W-:Y:S01]  /*16c0*/  @P0 STS [UR17+0x14], R10 ;  /* 0x0000140aff000988 */ /* 0x000fe20008000811 */
[----:B-1----:R-:W-:-:S05]  /*16d0*/  @P0 IMAD.MOV.U32 R13, RZ, RZ, R10 ;  /* 0x000000ffff0d0224 */ /* 0x002fca00078e000a */
[----:B------:R-:W-:-:S13]  /*16e0*/  FSETP.GT.AND P1, PT, R13, R12, PT ;  /* 0x0000000c0d00720b */ /* 0x000fda0003f24000 */
[----:B------:R1:W-:Y:S02]  /*16f0*/  @P1 STS.64 [UR17+0x14], R12 ;  /* 0x0000140cff001988 */ /* 0x0003e40008000a11 */
[----:B-1----:R-:W-:-:S05]  /*1700*/  @P1 IMAD.MOV.U32 R12, RZ, RZ, R13 ;  /* 0x000000ffff0c1224 */ /* 0x002fca00078e000d */
[----:B0-----:R-:W-:-:S13]  /*1710*/  FSETP.GT.AND P0, PT, R12, R7, PT ;  /* 0x000000070c00720b */ /* 0x001fda0003f04000 */
[----:B------:R0:W-:Y:S04]  /*1720*/  @P0 STS [UR17+0x18], R7 ;  /* 0x00001807ff000988 */ /* 0x0001e80008000811 */
[----:B------:R-:W-:Y:S01]  /*1730*/  @P0 STS [UR17+0x1c], R12 ;  /* 0x00001c0cff000988 */ /* 0x000fe20008000811 */
[----:B0-----:R-:W-:-:S05]  /*1740*/  @P0 IMAD.MOV.U32 R7, RZ, RZ, R12 ;  /* 0x000000ffff070224 */ /* 0x001fca00078e000c */
[----:B--2---:R-:W-:-:S13]  /*1750*/  FSETP.GT.AND P1, PT, R7, R6, PT ;  /* 0x000000060700720b */ /* 0x004fda0003f24000 */
[----:B------:R0:W-:Y:S02]  /*1760*/  @P1 STS.64 [UR17+0x1c], R6 ;  /* 0x00001c06ff001988 */ /* 0x0001e40008000a11 */
[----:B0-----:R-:W-:Y:S01]  /*1770*/  @P1 IMAD.MOV.U32 R6, RZ, RZ, R7 ;  /* 0x000000ffff061224 */ /* 0x001fe200078e0007 */
[----:B------:R-:W-:Y:S06]  /*1780*/  BRA.U UP0, `(.L_x_95) ;  /* 0xfffffffd00607547 */ /* 0x000fec000b83ffff */
.L_x_94:
        /* <DEDUP_REMOVED lines=10> */
[----:B-1----:R-:W-:Y:S04]  /*1830*/  LDS R8, [UR6] ;  /* 0x00000006ff087984 */ /* 0x002fe80008000800 */
[----:B------:R-:W1:Y:S04]  /*1840*/  LDS R5, [UR6+0x4] ;  /* 0x00000406ff057984 */ /* 0x000e680008000800 */
[----:B------:R-:W2:Y:S04]  /*1850*/  LDS R6, [UR6+0x8] ;  /* 0x00000806ff067984 */ /* 0x000ea80008000800 */
[----:B0-----:R-:W0:Y:S04]  /*1860*/  LDS R7, [UR6+0xc] ;  /* 0x00000c06ff077984 */ /* 0x001e280008000800 */
[----:B------:R-:W3:Y:S01]  /*1870*/  LDS R10, [UR6+0x10] ;  /* 0x00001006ff0a7984 */ /* 0x000ee20008000800 */
[----:B-1----:R-:W-:-:S13]  /*1880*/  FSETP.GT.AND P2, PT, R8, R5, PT ;  /* 0x000000050800720b */ /* 0x002fda0003f44000 */
[----:B------:R1:W-:Y:S04]  /*1890*/  @P2 STS [UR6], R5 ;  /* 0x00000005ff002988 */ /* 0x0003e80008000806 */
[----:B------:R-:W-:Y:S01]  /*18a0*/  @P2 STS [UR6+0x4], R8 ;  /* 0x00000408ff002988 */ /* 0x000fe20008000806 */
[----:B-1----:R-:W-:-:S05]  /*18b0*/  @P2 IMAD.MOV.U32 R5, RZ, RZ, R8 ;  /* 0x000000ffff052224 */ /* 0x002fca00078e0008 */
[----:B--2---:R-:W-:-:S13]  /*18c0*/  FSETP.GT.AND P1, PT, R5, R6, PT ;  /* 0x000000060500720b */ /* 0x004fda0003f24000 */
[----:B------:R1:W-:Y:S04]  /*18d0*/  @P1 STS [UR6+0x4], R6 ;  /* 0x00000406ff001988 */ /* 0x0003e80008000806 */
[----:B------:R-:W-:Y:S01]  /*18e0*/  @P1 STS [UR6+0x8], R5 ;  /* 0x00000805ff001988 */ /* 0x000fe20008000806 */
[----:B-1----:R-:W-:-:S05]  /*18f0*/  @P1 IMAD.MOV.U32 R6, RZ, RZ, R5 ;  /* 0x000000ffff061224 */ /* 0x002fca00078e0005 */
[----:B0-----:R-:W-:-:S13]  /*1900*/  FSETP.GT.AND P2, PT, R6, R7, PT ;  /* 0x000000070600720b */ /* 0x001fda0003f44000 */
[----:B------:R0:W-:Y:S04]  /*1910*/  @P2 STS [UR6+0x8], R7 ;  /* 0x00000807ff002988 */ /* 0x0001e80008000806 */
[----:B------:R2:W-:Y:S01]  /*1920*/  @P2 STS [UR6+0xc], R6 ;  /* 0x00000c06ff002988 */ /* 0x0005e20008000806 */
[----:B0-----:R-:W-:-:S05]  /*1930*/  @P2 IMAD.MOV.U32 R7, RZ, RZ, R6 ;  /* 0x000000ffff072224 */ /* 0x001fca00078e0006 */
[----:B---3--:R-:W-:-:S13]  /*1940*/  FSETP.GT.AND P1, PT, R7, R10, PT ;  /* 0x0000000a0700720b */ /* 0x008fda0003f24000 */
[----:B------:R2:W-:Y:S04]  /*1950*/  @P1 STS [UR6+0xc], R10 ;  /* 0x00000c0aff001988 */ /* 0x0005e80008000806 */
[----:B------:R2:W-:Y:S02]  /*1960*/  @P1 STS [UR6+0x10], R7 ;  /* 0x00001007ff001988 */ /* 0x0005e40008000806 */
.L_x_96:
[----:B------:R-:W-:Y:S05]  /*1970*/  @!P0 BRA `(.L_x_93) ;  /* 0x0000000000688947 */ /* 0x000fea0003800000 */
[----:B------:R-:W-:-:S05]  /*1980*/  LOP3.LUT R5, R0, 0x3, RZ, 0x3c, !PT ;  /* 0x0000000300057812 */ /* 0x000fca00078e3cff */
[----:B------:R-:W-:-:S05]  /*1990*/  VIADD R5, R5, 0x1 ;  /* 0x0000000105057836 */ /* 0x000fca0000000000 */
[C---:B--2---:R-:W-:Y:S02]  /*19a0*/  LOP3.LUT R6, R5.reuse, 0x3, RZ, 0xc0, !PT ;  /* 0x0000000305067812 */ /* 0x044fe400078ec0ff */
[----:B------:R-:W-:Y:S02]  /*19b0*/  LOP3.LUT R5, R5, 0x1, RZ, 0xc0, !PT ;  /* 0x0000000105057812 */ /* 0x000fe400078ec0ff */
[----:B------:R-:W-:Y:S02]  /*19c0*/  ISETP.NE.AND P1, PT, R6, 0x1, PT ;  /* 0x000000010600780c */ /* 0x000fe40003f25270 */
[----:B------:R-:W-:-:S11]  /*19d0*/  ISETP.NE.U32.AND P0, PT, R5, 0x1, PT ;  /* 0x000000010500780c */ /* 0x000fd60003f05070 */
[----:B------:R-:W-:Y:S05]  /*19e0*/  @!P1 BRA `(.L_x_97) ;  /* 0x0000000000309947 */ /* 0x000fea0003800000 */
[----:B------:R-:W-:Y:S02]  /*19f0*/  ULEA UR6, UR5, UR9, 0x2 ;  /* 0x0000000905067291 */ /* 0x000fe4000f8e10ff */
[----:B------:R-:W-:-:S07]  /*1a00*/  UIADD3 UR5, UPT, UPT, UR5, 0x2, URZ ;  /* 0x0000000205057890 */ /* 0x000fce000fffe0ff */
[----:B------:R-:W-:Y:S04]  /*1a10*/  LDS R6, [UR6] ;  /* 0x00000006ff067984 */ /* 0x000fe80008000800 */
[----:B------:R-:W2:Y:S04]  /*1a20*/  LDS R5, [UR6+0x4] ;  /* 0x00000406ff057984 */ /* 0x000ea80008000800 */
[----:B-1----:R-:W1:Y:S01]  /*1a30*/  LDS R8, [UR6+0x8] ;  /* 0x00000806ff087984 */ /* 0x002e620008000800 */
[----:B--2---:R-:W-:-:S13]  /*1a40*/  FSETP.GT.AND P1, PT, R6, R5, PT ;  /* 0x000000050600720b */ /* 0x004fda0003f24000 */
[----:B------:R2:W-:Y:S04]  /*1a50*/  @P1 STS [UR6], R5 ;  /* 0x00000005ff001988 */ /* 0x0005e80008000806 */
[----:B------:R3:W-:Y:S01]  /*1a60*/  @P1 STS [UR6+0x4], R6 ;  /* 0x00000406ff001988 */ /* 0x0007e20008000806 */
[----:B--2---:R-:W-:-:S05]  /*1a70*/  @P1 IMAD.MOV.U32 R5, RZ, RZ, R6 ;  /* 0x000000ffff051224 */ /* 0x004fca00078e0006 */
[----:B-1----:R-:W-:-:S13]  /*1a80*/  FSETP.GT.AND P2, PT, R5, R8, PT ;  /* 0x000000080500720b */ /* 0x002fda0003f44000 */
[----:B------:R3:W-:Y:S04]  /*1a90*/  @P2 STS [UR6+0x4], R8 ;  /* 0x00000408ff002988 */ /* 0x0007e80008000806 */
[----:B------:R3:W-:Y:S02]  /*1aa0*/  @P2 STS [UR6+0x8], R5 ;  /* 0x00000805ff002988 */ /* 0x0007e40008000806 */
.L_x_97:
[----:B------:R-:W-:Y:S05]  /*1ab0*/  @P0 BRA `(.L_x_93) ;  /* 0x0000000000180947 */ /* 0x000fea0003800000 */
[----:B------:R-:W-:-:S09]  /*1ac0*/  ULEA UR5, UR5, UR9, 0x2 ;  /* 0x0000000905057291 */ /* 0x000fd2000f8e10ff */
[----:B---3--:R-:W-:Y:S04]  /*1ad0*/  LDS R5, [UR5] ;  /* 0x00000005ff057984 */ /* 0x008fe80008000800 */
[----:B------:R-:W2:Y:S02]  /*1ae0*/  LDS R6, [UR5+0x4] ;  /* 0x00000405ff067984 */ /* 0x000ea40008000800 */
[----:B--2---:R-:W-:-:S13]  /*1af0*/  FSETP.GT.AND P0, PT, R5, R6, PT ;  /* 0x000000060500720b */ /* 0x004fda0003f04000 */
[----:B------:R4:W-:Y:S04]  /*1b00*/  @P0 STS [UR5], R6 ;  /* 0x00000006ff000988 */ /* 0x0009e80008000805 */
[----:B------:R4:W-:Y:S02]  /*1b10*/  @P0 STS [UR5+0x4], R5 ;  /* 0x00000405ff000988 */ /* 0x0009e40008000805 */
.L_x_93:
[----:B------:R-:W-:Y:S01]  /*1b20*/  UIADD3 UR4, UPT, UPT, UR4, 0x1, URZ ;  /* 0x0000000104047890 */ /* 0x000fe2000fffe0ff */
[----:B------:R-:W-:Y:S01]  /*1b30*/  VIADD R4, R4, 0x1 ;  /* 0x0000000104047836 */ /* 0x000fe20000000000 */
[----:B------:R-:W-:Y:S01]  /*1b40*/  UIADD3 UR13, UPT, UPT, UR13, -0x1, URZ ;  /* 0xffffffff0d0d7890 */ /* 0x000fe2000fffe0ff */
[----:B------:R-:W-:Y:S01]  /*1b50*/  VIADD R0, R0, 0x1 ;  /* 0x0000000100007836 */ /* 0x000fe20000000000 */
[----:B------:R-:W-:-:S09]  /*1b60*/  UISETP.NE.AND UP0, UPT, UR4, UR10, UPT ;  /* 0x0000000a0400728c */ /* 0x000fd2000bf05270 */
[----:B------:R-:W-:Y:S05]  /*1b70*/  BRA.U UP0, `(.L_x_98) ;  /* 0xfffffff900387547 */ /* 0x000fea000b83ffff */
[----:B------:R-:W-:Y:S01]  /*1b80*/  ULEA UR11, UR11, UR9, 0x2 ;  /* 0x000000090b0b7291 */ /* 0x000fe2000f8e10ff */
[----:B------:R-:W-:Y:S01]  /*1b90*/  PRMT R0, RZ, 0x7610, R0 ;  /* 0x00007610ff007816 */ /* 0x000fe20000000000 */
[----:B------:R-:W-:Y:S01]  /*1ba0*/  ULEA UR8, UR7, UR8, 0x3 ;  /* 0x0000000807087291 */ /* 0x000fe2000f8e18ff */
[----:B------:R-:W-:Y:S01]  /*1bb0*/  PRMT R4, RZ, 0x7610, R4 ;  /* 0x00007610ff047816 */ /* 0x000fe20000000004 */
[----:B------:R-:W-:Y:S02]  /*1bc0*/  ULEA UR9, UR7, UR9, 0x2 ;  /* 0x0000000907097291 */ /* 0x000fe4000f8e10ff */
[----:B------:R-:W-:Y:S01]  /*1bd0*/  UIADD3 UR8, UPT, UPT, UR8, 0x10, URZ ;  /* 0x0000001008087890 */ /* 0x000fe2000fffe0ff */
[----:B------:R-:W-:Y:S02]  /*1be0*/  UMOV UR4, URZ ;  /* 0x000000ff00047c82 */ /* 0x000fe40008000000 */
[----:B---34-:R-:W3:Y:S01]  /*1bf0*/  LDS R5, [UR11] ;  /* 0x0000000bff057984 */ /* 0x018ee20008000800 */
[----:B------:R-:W-:-:S03]  /*1c00*/  UMOV UR6, UR10 ;  /* 0x0000000a00067c82 */ /* 0x000fc60008000000 */
[----:B---3--:R3:W-:Y:S05]  /*1c10*/  STG.E desc[UR14][R2.64+0x4], R5 ;  /* 0x0000040502007986 */ /* 0x0087ea000c10190e */
.L_x_105:
        /* <DEDUP_REMOVED lines=8> */
[----:B0-2---:R-:W0:Y:S01]  /*1ca0*/  LDS R7, [UR9] ;  /* 0x00000009ff077984 */ /* 0x005e220008000800 */
[----:B------:R-:W-:Y:S01]  /*1cb0*/  ULOP3.LUT UR5, UR6, 0xfffffff8, URZ, 0xc0, !UPT ;  /* 0xfffffff806057892 */ /* 0x000fe2000f8ec0ff */
[----:B------:R-:W-:-:S03]  /*1cc0*/  UMOV UR11, UR8 ;  /* 0x00000008000b7c82 */ /* 0x000fc60008000000 */
[----:B------:R-:W-:-:S12]  /*1cd0*/  UIADD3 UR13, UPT, UPT, -UR5, URZ, URZ ;  /* 0x000000ff050d7290 */ /* 0x000fd8000fffe1ff */
.L_x_101:
[----:B------:R-:W0:Y:S01]  /*1ce0*/  LDS R6, [UR11+-0xc] ;  /* 0xfffff40bff067984 */ /* 0x000e220008000800 */
[----:B------:R-:W-:-:S03]  /*1cf0*/  UIADD3 UR13, UPT, UPT, UR13, 0x8, URZ ;  /* 0x000000080d0d7890 */ /* 0x000fc6000fffe0ff */
[----:B-1----:R-:W1:Y:S01]  /*1d00*/  LDS R9, [UR11+-0x8] ;  /* 0xfffff80bff097984 */ /* 0x002e620008000800 */
[----:B------:R-:W-:-:S03]  /*1d10*/  UISETP.NE.AND UP0, UPT, UR13, URZ, UPT ;  /* 0x000000ff0d00728c */ /* 0x000fc6000bf05270 */
[----:B------:R-:W2:Y:S04]  /*1d20*/  LDS R8, [UR11+-0x4] ;  /* 0xfffffc0bff087984 */ /* 0x000ea80008000800 */
[----:B----4-:R-:W4:Y:S04]  /*1d30*/  LDS R11, [UR11] ;  /* 0x0000000bff0b7984 */ /* 0x010f280008000800 */
[----:B------:R-:W5:Y:S04]  /*1d40*/  LDS R10, [UR11+0x4] ;  /* 0x0000040bff0a7984 */ /* 0x000f680008000800 */
[----:B------:R-:W3:Y:S04]  /*1d50*/  LDS R13, [UR11+0x8] ;  /* 0x0000080bff0d7984 */ /* 0x000ee80008000800 */
[----:B------:R-:W3:Y:S01]  /*1d60*/  LDS R12, [UR11+0xc] ;  /* 0x00000c0bff0c7984 */ /* 0x000ee20008000800 */
[----:B0-----:R-:W-:-:S13]  /*1d70*/  FSETP.GT.AND P0, PT, R7, R6, PT ;  /* 0x000000060700720b */ /* 0x001fda0003f04000 */
[----:B------:R0:W-:Y:S02]  /*1d80*/  @P0 STS.64 [UR11+-0x10], R6 ;  /* 0xfffff006ff000988 */ /* 0x0001e40008000a0b */
[----:B0-----:R-:W-:Y:S02]  /*1d90*/  @P0 IMAD.MOV.U32 R6, RZ, RZ, R7 ;  /* 0x000000ffff060224 */ /* 0x001fe400078e0007 */
[----:B------:R-:W0:Y:S03]  /*1da0*/  LDS R7, [UR11+0x10] ;  /* 0x0000100bff077984 */ /* 0x000e260008000800 */
[----:B-1----:R-:W-:-:S13]  /*1db0*/  FSETP.GT.AND P0, PT, R6, R9, PT ;  /* 0x000000090600720b */ /* 0x002fda0003f04000 */
[----:B------:R1:W-:Y:S04]  /*1dc0*/  @P0 STS [UR11+-0xc], R9 ;  /* 0xfffff409ff000988 */ /* 0x0003e8000800080b */
[----:B------:R-:W-:Y:S01]  /*1dd0*/  @P0 STS [UR11+-0x8], R6 ;  /* 0xfffff806ff000988 */ /* 0x000fe2000800080b */
[----:B-1----:R-:W-:-:S05]  /*1de0*/  @P0 IMAD.MOV.U32 R9, RZ, RZ, R6 ;  /* 0x000000ffff090224 */ /* 0x002fca00078e0006 */
[----:B--2---:R-:W-:-:S13]  /*1df0*/  FSETP.GT.AND P1, PT, R9, R8, PT ;  /* 0x000000080900720b */ /* 0x004fda0003f24000 */
[----:B------:R1:W-:Y:S02]  /*1e00*/  @P1 STS.64 [UR11+-0x8], R8 ;  /* 0xfffff808ff001988 */ /* 0x0003e40008000a0b */
[----:B-1----:R-:W-:-:S05]  /*1e10*/  @P1 IMAD.MOV.U32 R8, RZ, RZ, R9 ;  /* 0x000000ffff081224 */ /* 0x002fca00078e0009 */
[----:B----4-:R-:W-:-:S13]  /*1e20*/  FSETP.GT.AND P0, PT, R8, R11, PT ;  /* 0x0000000b0800720b */ /* 0x010fda0003f04000 */
[----:B------:R1:W-:Y:S04]  /*1e30*/  @P0 STS [UR11+-0x4], R11 ;  /* 0xfffffc0bff000988 */ /* 0x0003e8000800080b */
[----:B------:R-:W-:Y:S01]  /*1e40*/  @P0 STS [UR11], R8 ;  /* 0x00000008ff000988 */ /* 0x000fe2000800080b */
[----:B-1----:R-:W-:-:S05]  /*1e50*/  @P0 IMAD.MOV.U32 R11, RZ, RZ, R8 ;  /* 0x000000ffff0b0224 */ /* 0x002fca00078e0008 */
[----:B-----5:R-:W-:-:S13]  /*1e60*/  FSETP.GT.AND P1, PT, R11, R10, PT ;  /* 0x0000000a0b00720b */ /* 0x020fda0003f24000 */
[----:B------:R1:W-:Y:S02]  /*1e70*/  @P1 STS.64 [UR11], R10 ;  /* 0x0000000aff001988 */ /* 0x0003e40008000a0b */
[----:B-1----:R-:W-:-:S05]  /*1e80*/  @P1 IMAD.MOV.U32 R10, RZ, RZ, R11 ;  /* 0x000000ffff0a1224 */ /* 0x002fca00078e000b */
[----:B---3--:R-:W-:-:S13]  /*1e90*/  FSETP.GT.AND P0, PT, R10, R13, PT ;  /* 0x0000000d0a00720b */ /* 0x008fda0003f04000 */
        /* <DEDUP_REMOVED lines=8> */
[----:B------:R4:W-:Y:S01]  /*1f20*/  @P0 STS [UR11+0x10], R12 ;  /* 0x0000100cff000988 */ /* 0x0009e2000800080b */
[----:B------:R-:W-:Y:S01]  /*1f30*/  UIADD3 UR11, UPT, UPT, UR11, 0x20, URZ ;  /* 0x000000200b0b7890 */ /* 0x000fe2000fffe0ff */
[----:B0-----:R-:W-:Y:S01]  /*1f40*/  @P0 IMAD.MOV.U32 R7, RZ, RZ, R12 ;  /* 0x000000ffff070224 */ /* 0x001fe200078e000c */
[----:B------:R-:W-:Y:S10]  /*1f50*/  BRA.U UP0, `(.L_x_101) ;  /* 0xfffffffd00607547 */ /* 0x000ff4000b83ffff */
.L_x_100:
[----:B------:R-:W-:Y:S05]  /*1f60*/  BRA.U !UP1, `(.L_x_99) ;  /* 0x0000000109e07547 */ /* 0x000fea000b800000 */
[----:B---3--:R-:W-:-:S05]  /*1f70*/  LOP3.LUT R5, RZ, R4, RZ, 0x33, !PT ;  /* 0x00000004ff057212 */ /* 0x008fca00078e33ff */
[----:B------:R-:W-:-:S05]  /*1f80*/  VIADD R5, R5, UR16 ;  /* 0x0000001005057c36 */ /* 0x000fca0008000000 */
[----:B------:R-:W-:-:S04]  /*1f90*/  LOP3.LUT R5, R5, 0x7, RZ, 0xc0, !PT ;  /* 0x0000000705057812 */ /* 0x000fc800078ec0ff */
[C---:B------:R-:W-:Y:S01]  /*1fa0*/  LOP3.LUT P0, RZ, R5.reuse, 0x3, RZ, 0xc0, !PT ;  /* 0x0000000305ff7812 */ /* 0x040fe2000780c0ff */
[----:B--2---:R-:W-:-:S05]  /*1fb0*/  VIADD R6, R5, 0xffffffff ;  /* 0xffffffff05067836 */ /* 0x004fca0000000000 */
        /* <DEDUP_REMOVED lines=24> */
.L_x_102:
        /* <DEDUP_REMOVED lines=20> */
.L_x_103:
[----:B------:R-:W-:Y:S05]  /*2280*/  @P0 BRA `(.L_x_99) ;  /* 0x0000000000180947 */ /* 0x000fea0003800000 */
[----:B------:R-:W-:-:S09]  /*2290*/  ULEA UR5, UR5, UR9, 0x2 ;  /* 0x0000000905057291 */ /* 0x000fd2000f8e10ff */
[----:B---3--:R-:W-:Y:S04]  /*22a0*/  LDS R5, [UR5] ;  /* 0x00000005ff057984 */ /* 0x008fe80008000800 */
[----:B------:R-:W2:Y:S02]  /*22b0*/  LDS R6, [UR5+0x4] ;  /* 0x00000405ff067984 */ /* 0x000ea40008000800 */
[----:B--2---:R-:W-:-:S13]  /*22c0*/  FSETP.GT.AND P0, PT, R5, R6, PT ;  /* 0x000000060500720b */ /* 0x004fda0003f04000 */
[----:B------:R2:W-:Y:S04]  /*22d0*/  @P0 STS [UR5], R6 ;  /* 0x00000006ff000988 */ /* 0x0005e80008000805 */
[----:B------:R2:W-:Y:S02]  /*22e0*/  @P0 STS [UR5+0x4], R5 ;  /* 0x00000405ff000988 */ /* 0x0005e40008000805 */
.L_x_99:
[----:B------:R-:W-:-:S04]  /*22f0*/  UIADD3 UR4, UPT, UPT, UR4, 0x1, URZ ;  /* 0x0000000104047890 */ /* 0x000fc8000fffe0ff */
[----:B------:R-:W-:-:S09]  /*2300*/  UISETP.NE.AND UP0, UPT, UR4, UR10, UPT ;  /* 0x0000000a0400728c */ /* 0x000fd2000bf05270 */
[----:B------:R-:W-:Y:S05]  /*2310*/  BRA.U !UP0, `(.L_x_104) ;  /* 0x00000001081c7547 */ /* 0x000fea000b800000 */
[----:B------:R-:W-:Y:S01]  /*2320*/  VIADD R4, R4, 0x1 ;  /* 0x0000000104047836 */ /* 0x000fe20000000000 */
[----:B------:R-:W-:Y:S01]  /*2330*/  UIADD3 UR6, UPT, UPT, UR6, -0x1, URZ ;  /* 0xffffffff06067890 */ /* 0x000fe2000fffe0ff */
[----:B------:R-:W-:Y:S01]  /*2340*/  VIADD R0, R0, 0x1 ;  /* 0x0000000100007836 */ /* 0x000fe20000000000 */
[----:B------:R-:W-:Y:S10]  /*2350*/  BRA `(.L_x_105) ;  /* 0xfffffff800307947 */ /* 0x000ff4000383ffff */
.L_x_92:
[----:B------:R-:W-:-:S09]  /*2360*/  ULEA UR9, UR11, UR9, 0x2 ;  /* 0x000000090b097291 */ /* 0x000fd2000f8e10ff */
[----:B------:R-:W3:Y:S04]  /*2370*/  LDS R5, [UR9] ;  /* 0x00000009ff057984 */ /* 0x000ee80008000800 */
[----:B---3--:R3:W-:Y:S02]  /*2380*/  STG.E desc[UR14][R2.64+0x4], R5 ;  /* 0x0000040502007986 */ /* 0x0087e4000c10190e */
.L_x_104:
[----:B------:R-:W-:Y:S01]  /*2390*/  ULEA UR7, UR7, UR12, 0x3 ;  /* 0x0000000c07077291 */ /* 0x000fe2000f8e18ff */
[----:B0-2---:R-:W-:-:S05]  /*23a0*/  IMAD.MOV.U32 R7, RZ, RZ, 0x477fff00 ;  /* 0x477fff00ff077424 */ /* 0x005fca00078e00ff */
[----:B------:R-:W-:Y:S04]  /*23b0*/  STG.E desc[UR14][R2.64+0xc], R7 ;  /* 0x00000c0702007986 */ /* 0x000fe8000c10190e */
[----:B---3--:R-:W0:Y:S04]  /*23c0*/  LDS R5, [UR7] ;  /* 0x00000007ff057984 */ /* 0x008e280008000800 */
[----:B0-----:R-:W-:Y:S01]  /*23d0*/  STG.E desc[UR14][R2.64+0x8], R5 ;  /* 0x0000080502007986 */ /* 0x001fe2000c10190e */
[----:B------:R-:W-:Y:S05]  /*23e0*/  EXIT ;  /* 0x000000000000794d */ /* 0x000fea0003800000 */
.L_x_106:
        /* <DEDUP_REMOVED lines=9> */
.L_x_108:


//--------------------- .nv.shared._Z24multiscale_median_kernelPfS_iiifi --------------------------
	.section	.nv.shared._Z24multiscale_median_kernelPfS_iiifi,"aw",@nobits
	.sectionflags	@""
	.align	16
	.zero		1024


//--------------------- .nv.shared.reserved.0     --------------------------
	.section	.nv.shared.reserved.0,"aw",@nobits
	.weak		__nv_reservedSMEM_offset_0_alias
	.size		__nv_reservedSMEM_offset_0_alias, 0, 64
	.other		__nv_reservedSMEM_offset_0_alias,@"STO_CUDA_RESERVED_SHARED STV_DEFAULT"
__nv_reservedSMEM_offset_0_alias:
	.zero		0
	.zero		64


//--------------------- .nv.shared._Z25median_filter_rgbf_kernelPKfPfiii --------------------------
	.section	.nv.shared._Z25median_filter_rgbf_kernelPKfPfiii,"aw",@nobits
	.sectionflags	@""
	.align	16
	.zero		1024


//--------------------- .nv.constant0._Z24multiscale_median_kernelPfS_iiifi --------------------------
	.section	.nv.constant0._Z24multiscale_median_kernelPfS_iiifi,"a",@progbits
	.sectionflags	@""
	.align	4
.nv.constant0._Z24multiscale_median_kernelPfS_iiifi:
	.zero		932


//--------------------- .nv.constant0._Z25median_filter_rgbf_kernelPKfPfiii --------------------------
	.section	.nv.constant0._Z25median_filter_rgbf_kernelPKfPfiii,"a",@progbits
	.sectionflags	@""
	.align	4
.nv.constant0._Z25median_filter_rgbf_kernelPKfPfiii:
	.zero		924


//--------------------- SYMBOLS --------------------------

	.type		.nv.reservedSmem.offset0,@object
	.size		.nv.reservedSmem.offset0,0x4
	.type		.nv.reservedSmem.cap,@object
	.size		.nv.reservedSmem.cap,0x4
